//
// Generated by NVIDIA NVVM Compiler
//
// Compiler Build ID: CL-36424714
// Cuda compilation tools, release 13.0, V13.0.88
// Based on NVVM 20.0.0
//

.version 9.0
.target sm_100
.address_size 64

	// .globl	_ZN7H2O4GPU6KMeans6kernel19setup_random_statesEiP17curandStateXORWOWm
.global .align 4 .b8 precalc_xorwow_matrix[102400];
.global .align 4 .b8 precalc_xorwow_offset_matrix[102400];
.global .align 4 .b8 mrg32k3aM1[2304];
.global .align 4 .b8 mrg32k3aM2[2304];
.global .align 4 .b8 mrg32k3aM1SubSeq[2016];
.global .align 4 .b8 mrg32k3aM2SubSeq[2016];
.global .align 4 .b8 mrg32k3aM1Seq[2304];
.global .align 4 .b8 mrg32k3aM2Seq[2304];
.const .align 8 .b8 __cr_lgamma_table[72];

.visible .entry _ZN7H2O4GPU6KMeans6kernel19setup_random_statesEiP17curandStateXORWOWm(
	.param .u32 _ZN7H2O4GPU6KMeans6kernel19setup_random_statesEiP17curandStateXORWOWm_param_0,
	.param .u64 .ptr .align 1 _ZN7H2O4GPU6KMeans6kernel19setup_random_statesEiP17curandStateXORWOWm_param_1,
	.param .u64 _ZN7H2O4GPU6KMeans6kernel19setup_random_statesEiP17curandStateXORWOWm_param_2
)
{
	.reg .pred 	%p<26>;
	.reg .b32 	%r<411>;
	.reg .b64 	%rd<18>;

	ld.param.u32 	%r182, [_ZN7H2O4GPU6KMeans6kernel19setup_random_statesEiP17curandStateXORWOWm_param_0];
	ld.param.u64 	%rd8, [_ZN7H2O4GPU6KMeans6kernel19setup_random_statesEiP17curandStateXORWOWm_param_1];
	ld.param.u64 	%rd9, [_ZN7H2O4GPU6KMeans6kernel19setup_random_statesEiP17curandStateXORWOWm_param_2];
	mov.u32 	%r183, %tid.x;
	mov.u32 	%r184, %ctaid.x;
	mad.lo.s32 	%r185, %r184, %r183, %r183;
	cvt.s64.s32 	%rd17, %r185;
	setp.le.u64 	%p1, %rd9, %rd17;
	@%p1 bra 	$L__BB0_44;
	cvt.u32.u64 	%r186, %rd17;
	cvta.to.global.u64 	%rd10, %rd8;
	mad.lo.s64 	%rd2, %rd17, 48, %rd10;
	xor.b32  	%r187, %r182, -1429050551;
	mul.lo.s32 	%r188, %r187, 1099087573;
	setp.gt.s32 	%p2, %r182, -1;
	selp.b32 	%r189, -644748465, -1947113066, %p2;
	add.s32 	%r190, %r189, %r188;
	add.s32 	%r191, %r190, 6615241;
	add.s32 	%r192, %r188, 123456789;
	st.global.v2.u32 	[%rd2], {%r191, %r192};
	xor.b32  	%r193, %r188, 362436069;
	add.s32 	%r194, %r189, 521288629;
	st.global.v2.u32 	[%rd2+8], {%r193, %r194};
	xor.b32  	%r195, %r189, 88675123;
	add.s32 	%r196, %r188, 5783321;
	st.global.v2.u32 	[%rd2+16], {%r195, %r196};
	setp.eq.s32 	%p3, %r186, 0;
	@%p3 bra 	$L__BB0_43;
	mov.b32 	%r317, 0;
	mov.u64 	%rd12, precalc_xorwow_matrix;
$L__BB0_3:
	and.b64  	%rd4, %rd17, 3;
	setp.eq.s64 	%p4, %rd4, 0;
	@%p4 bra 	$L__BB0_42;
	mul.wide.u32 	%rd11, %r317, 3200;
	add.s64 	%rd5, %rd12, %rd11;
	cvt.u32.u64 	%r2, %rd4;
	mov.b32 	%r318, 0;
$L__BB0_5:
	mov.b32 	%r331, 0;
	mov.u32 	%r332, %r331;
	mov.u32 	%r333, %r331;
	mov.u32 	%r334, %r331;
	mov.u32 	%r335, %r331;
	mov.u32 	%r324, %r331;
$L__BB0_6:
	mul.wide.u32 	%rd13, %r324, 4;
	add.s64 	%rd14, %rd2, %rd13;
	ld.global.u32 	%r10, [%rd14+4];
	shl.b32 	%r11, %r324, 5;
	mov.b32 	%r330, 0;
$L__BB0_7:
	.pragma "nounroll";
	shr.u32 	%r201, %r10, %r330;
	and.b32  	%r202, %r201, 1;
	setp.eq.b32 	%p5, %r202, 1;
	not.pred 	%p6, %p5;
	add.s32 	%r203, %r11, %r330;
	mul.lo.s32 	%r204, %r203, 5;
	mul.wide.u32 	%rd15, %r204, 4;
	add.s64 	%rd6, %rd5, %rd15;
	@%p6 bra 	$L__BB0_9;
	ld.global.u32 	%r205, [%rd6];
	xor.b32  	%r335, %r335, %r205;
	ld.global.u32 	%r206, [%rd6+4];
	xor.b32  	%r334, %r334, %r206;
	ld.global.u32 	%r207, [%rd6+8];
	xor.b32  	%r333, %r333, %r207;
	ld.global.u32 	%r208, [%rd6+12];
	xor.b32  	%r332, %r332, %r208;
	ld.global.u32 	%r209, [%rd6+16];
	xor.b32  	%r331, %r331, %r209;
$L__BB0_9:
	and.b32  	%r211, %r201, 2;
	setp.eq.s32 	%p7, %r211, 0;
	@%p7 bra 	$L__BB0_11;
	ld.global.u32 	%r212, [%rd6+20];
	xor.b32  	%r335, %r335, %r212;
	ld.global.u32 	%r213, [%rd6+24];
	xor.b32  	%r334, %r334, %r213;
	ld.global.u32 	%r214, [%rd6+28];
	xor.b32  	%r333, %r333, %r214;
	ld.global.u32 	%r215, [%rd6+32];
	xor.b32  	%r332, %r332, %r215;
	ld.global.u32 	%r216, [%rd6+36];
	xor.b32  	%r331, %r331, %r216;
$L__BB0_11:
	and.b32  	%r218, %r201, 4;
	setp.eq.s32 	%p8, %r218, 0;
	@%p8 bra 	$L__BB0_13;
	ld.global.u32 	%r219, [%rd6+40];
	xor.b32  	%r335, %r335, %r219;
	ld.global.u32 	%r220, [%rd6+44];
	xor.b32  	%r334, %r334, %r220;
	ld.global.u32 	%r221, [%rd6+48];
	xor.b32  	%r333, %r333, %r221;
	ld.global.u32 	%r222, [%rd6+52];
	xor.b32  	%r332, %r332, %r222;
	ld.global.u32 	%r223, [%rd6+56];
	xor.b32  	%r331, %r331, %r223;
$L__BB0_13:
	and.b32  	%r225, %r201, 8;
	setp.eq.s32 	%p9, %r225, 0;
	@%p9 bra 	$L__BB0_15;
	ld.global.u32 	%r226, [%rd6+60];
	xor.b32  	%r335, %r335, %r226;
	ld.global.u32 	%r227, [%rd6+64];
	xor.b32  	%r334, %r334, %r227;
	ld.global.u32 	%r228, [%rd6+68];
	xor.b32  	%r333, %r333, %r228;
	ld.global.u32 	%r229, [%rd6+72];
	xor.b32  	%r332, %r332, %r229;
	ld.global.u32 	%r230, [%rd6+76];
	xor.b32  	%r331, %r331, %r230;
$L__BB0_15:
	and.b32  	%r232, %r201, 16;
	setp.eq.s32 	%p10, %r232, 0;
	@%p10 bra 	$L__BB0_17;
	ld.global.u32 	%r233, [%rd6+80];
	xor.b32  	%r335, %r335, %r233;
	ld.global.u32 	%r234, [%rd6+84];
	xor.b32  	%r334, %r334, %r234;
	ld.global.u32 	%r235, [%rd6+88];
	xor.b32  	%r333, %r333, %r235;
	ld.global.u32 	%r236, [%rd6+92];
	xor.b32  	%r332, %r332, %r236;
	ld.global.u32 	%r237, [%rd6+96];
	xor.b32  	%r331, %r331, %r237;
$L__BB0_17:
	and.b32  	%r239, %r201, 32;
	setp.eq.s32 	%p11, %r239, 0;
	@%p11 bra 	$L__BB0_19;
	ld.global.u32 	%r240, [%rd6+100];
	xor.b32  	%r335, %r335, %r240;
	ld.global.u32 	%r241, [%rd6+104];
	xor.b32  	%r334, %r334, %r241;
	ld.global.u32 	%r242, [%rd6+108];
	xor.b32  	%r333, %r333, %r242;
	ld.global.u32 	%r243, [%rd6+112];
	xor.b32  	%r332, %r332, %r243;
	ld.global.u32 	%r244, [%rd6+116];
	xor.b32  	%r331, %r331, %r244;
$L__BB0_19:
	and.b32  	%r246, %r201, 64;
	setp.eq.s32 	%p12, %r246, 0;
	@%p12 bra 	$L__BB0_21;
	ld.global.u32 	%r247, [%rd6+120];
	xor.b32  	%r335, %r335, %r247;
	ld.global.u32 	%r248, [%rd6+124];
	xor.b32  	%r334, %r334, %r248;
	ld.global.u32 	%r249, [%rd6+128];
	xor.b32  	%r333, %r333, %r249;
	ld.global.u32 	%r250, [%rd6+132];
	xor.b32  	%r332, %r332, %r250;
	ld.global.u32 	%r251, [%rd6+136];
	xor.b32  	%r331, %r331, %r251;
$L__BB0_21:
	and.b32  	%r253, %r201, 128;
	setp.eq.s32 	%p13, %r253, 0;
	@%p13 bra 	$L__BB0_23;
	ld.global.u32 	%r254, [%rd6+140];
	xor.b32  	%r335, %r335, %r254;
	ld.global.u32 	%r255, [%rd6+144];
	xor.b32  	%r334, %r334, %r255;
	ld.global.u32 	%r256, [%rd6+148];
	xor.b32  	%r333, %r333, %r256;
	ld.global.u32 	%r257, [%rd6+152];
	xor.b32  	%r332, %r332, %r257;
	ld.global.u32 	%r258, [%rd6+156];
	xor.b32  	%r331, %r331, %r258;
$L__BB0_23:
	and.b32  	%r260, %r201, 256;
	setp.eq.s32 	%p14, %r260, 0;
	@%p14 bra 	$L__BB0_25;
	ld.global.u32 	%r261, [%rd6+160];
	xor.b32  	%r335, %r335, %r261;
	ld.global.u32 	%r262, [%rd6+164];
	xor.b32  	%r334, %r334, %r262;
	ld.global.u32 	%r263, [%rd6+168];
	xor.b32  	%r333, %r333, %r263;
	ld.global.u32 	%r264, [%rd6+172];
	xor.b32  	%r332, %r332, %r264;
	ld.global.u32 	%r265, [%rd6+176];
	xor.b32  	%r331, %r331, %r265;
$L__BB0_25:
	and.b32  	%r267, %r201, 512;
	setp.eq.s32 	%p15, %r267, 0;
	@%p15 bra 	$L__BB0_27;
	ld.global.u32 	%r268, [%rd6+180];
	xor.b32  	%r335, %r335, %r268;
	ld.global.u32 	%r269, [%rd6+184];
	xor.b32  	%r334, %r334, %r269;
	ld.global.u32 	%r270, [%rd6+188];
	xor.b32  	%r333, %r333, %r270;
	ld.global.u32 	%r271, [%rd6+192];
	xor.b32  	%r332, %r332, %r271;
	ld.global.u32 	%r272, [%rd6+196];
	xor.b32  	%r331, %r331, %r272;
$L__BB0_27:
	and.b32  	%r274, %r201, 1024;
	setp.eq.s32 	%p16, %r274, 0;
	@%p16 bra 	$L__BB0_29;
	ld.global.u32 	%r275, [%rd6+200];
	xor.b32  	%r335, %r335, %r275;
	ld.global.u32 	%r276, [%rd6+204];
	xor.b32  	%r334, %r334, %r276;
	ld.global.u32 	%r277, [%rd6+208];
	xor.b32  	%r333, %r333, %r277;
	ld.global.u32 	%r278, [%rd6+212];
	xor.b32  	%r332, %r332, %r278;
	ld.global.u32 	%r279, [%rd6+216];
	xor.b32  	%r331, %r331, %r279;
$L__BB0_29:
	and.b32  	%r281, %r201, 2048;
	setp.eq.s32 	%p17, %r281, 0;
	@%p17 bra 	$L__BB0_31;
	ld.global.u32 	%r282, [%rd6+220];
	xor.b32  	%r335, %r335, %r282;
	ld.global.u32 	%r283, [%rd6+224];
	xor.b32  	%r334, %r334, %r283;
	ld.global.u32 	%r284, [%rd6+228];
	xor.b32  	%r333, %r333, %r284;
	ld.global.u32 	%r285, [%rd6+232];
	xor.b32  	%r332, %r332, %r285;
	ld.global.u32 	%r286, [%rd6+236];
	xor.b32  	%r331, %r331, %r286;
$L__BB0_31:
	and.b32  	%r288, %r201, 4096;
	setp.eq.s32 	%p18, %r288, 0;
	@%p18 bra 	$L__BB0_33;
	ld.global.u32 	%r289, [%rd6+240];
	xor.b32  	%r335, %r335, %r289;
	ld.global.u32 	%r290, [%rd6+244];
	xor.b32  	%r334, %r334, %r290;
	ld.global.u32 	%r291, [%rd6+248];
	xor.b32  	%r333, %r333, %r291;
	ld.global.u32 	%r292, [%rd6+252];
	xor.b32  	%r332, %r332, %r292;
	ld.global.u32 	%r293, [%rd6+256];
	xor.b32  	%r331, %r331, %r293;
$L__BB0_33:
	and.b32  	%r295, %r201, 8192;
	setp.eq.s32 	%p19, %r295, 0;
	@%p19 bra 	$L__BB0_35;
	ld.global.u32 	%r296, [%rd6+260];
	xor.b32  	%r335, %r335, %r296;
	ld.global.u32 	%r297, [%rd6+264];
	xor.b32  	%r334, %r334, %r297;
	ld.global.u32 	%r298, [%rd6+268];
	xor.b32  	%r333, %r333, %r298;
	ld.global.u32 	%r299, [%rd6+272];
	xor.b32  	%r332, %r332, %r299;
	ld.global.u32 	%r300, [%rd6+276];
	xor.b32  	%r331, %r331, %r300;
$L__BB0_35:
	and.b32  	%r302, %r201, 16384;
	setp.eq.s32 	%p20, %r302, 0;
	@%p20 bra 	$L__BB0_37;
	ld.global.u32 	%r303, [%rd6+280];
	xor.b32  	%r335, %r335, %r303;
	ld.global.u32 	%r304, [%rd6+284];
	xor.b32  	%r334, %r334, %r304;
	ld.global.u32 	%r305, [%rd6+288];
	xor.b32  	%r333, %r333, %r305;
	ld.global.u32 	%r306, [%rd6+292];
	xor.b32  	%r332, %r332, %r306;
	ld.global.u32 	%r307, [%rd6+296];
	xor.b32  	%r331, %r331, %r307;
$L__BB0_37:
	and.b32  	%r309, %r201, 32768;
	setp.eq.s32 	%p21, %r309, 0;
	@%p21 bra 	$L__BB0_39;
	ld.global.u32 	%r310, [%rd6+300];
	xor.b32  	%r335, %r335, %r310;
	ld.global.u32 	%r311, [%rd6+304];
	xor.b32  	%r334, %r334, %r311;
	ld.global.u32 	%r312, [%rd6+308];
	xor.b32  	%r333, %r333, %r312;
	ld.global.u32 	%r313, [%rd6+312];
	xor.b32  	%r332, %r332, %r313;
	ld.global.u32 	%r314, [%rd6+316];
	xor.b32  	%r331, %r331, %r314;
$L__BB0_39:
	add.s32 	%r330, %r330, 16;
	setp.ne.s32 	%p22, %r330, 32;
	@%p22 bra 	$L__BB0_7;
	mad.lo.s32 	%r315, %r324, -31, %r11;
	add.s32 	%r324, %r315, 1;
	setp.ne.s32 	%p23, %r324, 5;
	@%p23 bra 	$L__BB0_6;
	st.global.u32 	[%rd2+4], %r335;
	st.global.u32 	[%rd2+8], %r334;
	st.global.u32 	[%rd2+12], %r333;
	st.global.u32 	[%rd2+16], %r332;
	st.global.u32 	[%rd2+20], %r331;
	add.s32 	%r318, %r318, 1;
	setp.lt.u32 	%p24, %r318, %r2;
	@%p24 bra 	$L__BB0_5;
$L__BB0_42:
	shr.u64 	%rd7, %rd17, 2;
	add.s32 	%r317, %r317, 1;
	setp.gt.u64 	%p25, %rd17, 3;
	mov.u64 	%rd17, %rd7;
	@%p25 bra 	$L__BB0_3;
$L__BB0_43:
	mov.b32 	%r316, 0;
	st.global.v2.u32 	[%rd2+24], {%r316, %r316};
	st.global.u32 	[%rd2+32], %r316;
	mov.b64 	%rd16, 0;
	st.global.u64 	[%rd2+40], %rd16;
$L__BB0_44:
	ret;

}
	// .globl	_ZN7H2O4GPU6KMeans6kernel23generate_uniform_kernelEPfP17curandStateXORWOWi
.visible .entry _ZN7H2O4GPU6KMeans6kernel23generate_uniform_kernelEPfP17curandStateXORWOWi(
	.param .u64 .ptr .align 1 _ZN7H2O4GPU6KMeans6kernel23generate_uniform_kernelEPfP17curandStateXORWOWi_param_0,
	.param .u64 .ptr .align 1 _ZN7H2O4GPU6KMeans6kernel23generate_uniform_kernelEPfP17curandStateXORWOWi_param_1,
	.param .u32 _ZN7H2O4GPU6KMeans6kernel23generate_uniform_kernelEPfP17curandStateXORWOWi_param_2
)
{
	.reg .pred 	%p<2>;
	.reg .b32 	%r<20>;
	.reg .b32 	%f<3>;
	.reg .b64 	%rd<9>;

	ld.param.u64 	%rd1, [_ZN7H2O4GPU6KMeans6kernel23generate_uniform_kernelEPfP17curandStateXORWOWi_param_0];
	ld.param.u64 	%rd2, [_ZN7H2O4GPU6KMeans6kernel23generate_uniform_kernelEPfP17curandStateXORWOWi_param_1];
	ld.param.u32 	%r2, [_ZN7H2O4GPU6KMeans6kernel23generate_uniform_kernelEPfP17curandStateXORWOWi_param_2];
	mov.u32 	%r3, %tid.x;
	mov.u32 	%r4, %ctaid.x;
	mad.lo.s32 	%r1, %r4, %r3, %r3;
	setp.ge.s32 	%p1, %r1, %r2;
	@%p1 bra 	$L__BB1_2;
	cvta.to.global.u64 	%rd3, %rd2;
	cvta.to.global.u64 	%rd4, %rd1;
	mul.wide.s32 	%rd5, %r1, 48;
	add.s64 	%rd6, %rd3, %rd5;
	ld.global.v2.u32 	{%r5, %r6}, [%rd6];
	ld.global.v2.u32 	{%r7, %r8}, [%rd6+8];
	ld.global.v2.u32 	{%r9, %r10}, [%rd6+16];
	shr.u32 	%r11, %r6, 2;
	xor.b32  	%r12, %r11, %r6;
	shl.b32 	%r13, %r10, 4;
	shl.b32 	%r14, %r12, 1;
	xor.b32  	%r15, %r13, %r14;
	xor.b32  	%r16, %r15, %r10;
	xor.b32  	%r17, %r16, %r12;
	add.s32 	%r18, %r5, 362437;
	add.s32 	%r19, %r17, %r18;
	cvt.rn.f32.u32 	%f1, %r19;
	fma.rn.f32 	%f2, %f1, 0f2F800000, 0f2F000000;
	st.global.v2.u32 	[%rd6], {%r18, %r7};
	st.global.v2.u32 	[%rd6+8], {%r8, %r9};
	st.global.v2.u32 	[%rd6+16], {%r10, %r17};
	mul.wide.s32 	%rd7, %r1, 4;
	add.s64 	%rd8, %rd4, %rd7;
	st.global.f32 	[%rd8], %f2;
$L__BB1_2:
	ret;

}
	// .globl	_ZN7H2O4GPU6KMeans6kernel23generate_uniform_kernelEPdP17curandStateXORWOWi
.visible .entry _ZN7H2O4GPU6KMeans6kernel23generate_uniform_kernelEPdP17curandStateXORWOWi(
	.param .u64 .ptr .align 1 _ZN7H2O4GPU6KMeans6kernel23generate_uniform_kernelEPdP17curandStateXORWOWi_param_0,
	.param .u64 .ptr .align 1 _ZN7H2O4GPU6KMeans6kernel23generate_uniform_kernelEPdP17curandStateXORWOWi_param_1,
	.param .u32 _ZN7H2O4GPU6KMeans6kernel23generate_uniform_kernelEPdP17curandStateXORWOWi_param_2
)
{
	.reg .pred 	%p<2>;
	.reg .b32 	%r<29>;
	.reg .b64 	%rd<12>;
	.reg .b64 	%fd<3>;

	ld.param.u64 	%rd1, [_ZN7H2O4GPU6KMeans6kernel23generate_uniform_kernelEPdP17curandStateXORWOWi_param_0];
	ld.param.u64 	%rd2, [_ZN7H2O4GPU6KMeans6kernel23generate_uniform_kernelEPdP17curandStateXORWOWi_param_1];
	ld.param.u32 	%r2, [_ZN7H2O4GPU6KMeans6kernel23generate_uniform_kernelEPdP17curandStateXORWOWi_param_2];
	mov.u32 	%r3, %tid.x;
	mov.u32 	%r4, %ctaid.x;
	mad.lo.s32 	%r1, %r4, %r3, %r3;
	setp.ge.s32 	%p1, %r1, %r2;
	@%p1 bra 	$L__BB2_2;
	cvta.to.global.u64 	%rd3, %rd2;
	cvta.to.global.u64 	%rd4, %rd1;
	mul.wide.s32 	%rd5, %r1, 48;
	add.s64 	%rd6, %rd3, %rd5;
	ld.global.v2.u32 	{%r5, %r6}, [%rd6];
	ld.global.v2.u32 	{%r7, %r8}, [%rd6+8];
	ld.global.v2.u32 	{%r9, %r10}, [%rd6+16];
	shr.u32 	%r11, %r6, 2;
	xor.b32  	%r12, %r11, %r6;
	shl.b32 	%r13, %r10, 4;
	shl.b32 	%r14, %r12, 1;
	xor.b32  	%r15, %r13, %r14;
	xor.b32  	%r16, %r15, %r10;
	xor.b32  	%r17, %r16, %r12;
	add.s32 	%r18, %r5, %r17;
	add.s32 	%r19, %r18, 362437;
	shr.u32 	%r20, %r7, 2;
	xor.b32  	%r21, %r20, %r7;
	shl.b32 	%r22, %r17, 4;
	shl.b32 	%r23, %r21, 1;
	xor.b32  	%r24, %r23, %r22;
	xor.b32  	%r25, %r24, %r21;
	xor.b32  	%r26, %r25, %r17;
	add.s32 	%r27, %r5, 724874;
	add.s32 	%r28, %r26, %r27;
	cvt.u64.u32 	%rd7, %r19;
	mul.wide.u32 	%rd8, %r28, 2097152;
	xor.b64  	%rd9, %rd8, %rd7;
	cvt.rn.f64.u64 	%fd1, %rd9;
	fma.rn.f64 	%fd2, %fd1, 0d3CA0000000000000, 0d3C90000000000000;
	st.global.v2.u32 	[%rd6], {%r27, %r8};
	st.global.v2.u32 	[%rd6+8], {%r9, %r10};
	st.global.v2.u32 	[%rd6+16], {%r17, %r26};
	mul.wide.s32 	%rd10, %r1, 8;
	add.s64 	%rd11, %rd4, %rd10;
	st.global.f64 	[%rd11], %fd2;
$L__BB2_2:
	ret;

}
	// .globl	_ZN7H2O4GPU6KMeans6kernel23generate_uniform_kernelEPiP17curandStateXORWOWi
.visible .entry _ZN7H2O4GPU6KMeans6kernel23generate_uniform_kernelEPiP17curandStateXORWOWi(
	.param .u64 .ptr .align 1 _ZN7H2O4GPU6KMeans6kernel23generate_uniform_kernelEPiP17curandStateXORWOWi_param_0,
	.param .u64 .ptr .align 1 _ZN7H2O4GPU6KMeans6kernel23generate_uniform_kernelEPiP17curandStateXORWOWi_param_1,
	.param .u32 _ZN7H2O4GPU6KMeans6kernel23generate_uniform_kernelEPiP17curandStateXORWOWi_param_2
)
{
	.reg .pred 	%p<2>;
	.reg .b32 	%r<30>;
	.reg .b64 	%rd<12>;
	.reg .b64 	%fd<3>;

	ld.param.u64 	%rd1, [_ZN7H2O4GPU6KMeans6kernel23generate_uniform_kernelEPiP17curandStateXORWOWi_param_0];
	ld.param.u64 	%rd2, [_ZN7H2O4GPU6KMeans6kernel23generate_uniform_kernelEPiP17curandStateXORWOWi_param_1];
	ld.param.u32 	%r2, [_ZN7H2O4GPU6KMeans6kernel23generate_uniform_kernelEPiP17curandStateXORWOWi_param_2];
	mov.u32 	%r3, %tid.x;
	mov.u32 	%r4, %ctaid.x;
	mad.lo.s32 	%r1, %r4, %r3, %r3;
	setp.ge.s32 	%p1, %r1, %r2;
	@%p1 bra 	$L__BB3_2;
	cvta.to.global.u64 	%rd3, %rd2;
	cvta.to.global.u64 	%rd4, %rd1;
	mul.wide.s32 	%rd5, %r1, 48;
	add.s64 	%rd6, %rd3, %rd5;
	ld.global.v2.u32 	{%r5, %r6}, [%rd6];
	ld.global.v2.u32 	{%r7, %r8}, [%rd6+8];
	ld.global.v2.u32 	{%r9, %r10}, [%rd6+16];
	shr.u32 	%r11, %r6, 2;
	xor.b32  	%r12, %r11, %r6;
	shl.b32 	%r13, %r10, 4;
	shl.b32 	%r14, %r12, 1;
	xor.b32  	%r15, %r13, %r14;
	xor.b32  	%r16, %r15, %r10;
	xor.b32  	%r17, %r16, %r12;
	add.s32 	%r18, %r5, %r17;
	add.s32 	%r19, %r18, 362437;
	shr.u32 	%r20, %r7, 2;
	xor.b32  	%r21, %r20, %r7;
	shl.b32 	%r22, %r17, 4;
	shl.b32 	%r23, %r21, 1;
	xor.b32  	%r24, %r23, %r22;
	xor.b32  	%r25, %r24, %r21;
	xor.b32  	%r26, %r25, %r17;
	add.s32 	%r27, %r5, 724874;
	add.s32 	%r28, %r26, %r27;
	cvt.u64.u32 	%rd7, %r19;
	mul.wide.u32 	%rd8, %r28, 2097152;
	xor.b64  	%rd9, %rd8, %rd7;
	cvt.rn.f64.u64 	%fd1, %rd9;
	fma.rn.f64 	%fd2, %fd1, 0d3CA0000000000000, 0d3C90000000000000;
	cvt.rzi.s32.f64 	%r29, %fd2;
	st.global.v2.u32 	[%rd6], {%r27, %r8};
	st.global.v2.u32 	[%rd6+8], {%r9, %r10};
	st.global.v2.u32 	[%rd6+16], {%r17, %r26};
	mul.wide.s32 	%rd10, %r1, 4;
	add.s64 	%rd11, %rd4, %rd10;
	st.global.u32 	[%rd11], %r29;
$L__BB3_2:
	ret;

}


// ===== COMPILED SASS (sm_100) =====

	.target	sm_100

	.elftype	@"ET_EXEC"


//--------------------- .note.nv.tkinfo           --------------------------
	.section	.note.nv.tkinfo,"",@"SHT_NOTE"
	.sectionflags	@"SHF_NOTE_NV_TKINFO"
	.tkinfo
        /*0018*/ 	.word	0x00000002
        /*0030*/ 	.string	""
        /*0030*/ 	.string	"ptxas"
        /*0030*/ 	.string	"Cuda compilation tools, release 13.0, V13.0.88"
        /*0030*/ 	.string	"Build cuda_13.0.r13.0/compiler.36424714_0"
        /*0030*/ 	.string	"-arch sm_100 -m 64 "



//--------------------- .note.nv.cuinfo           --------------------------
	.section	.note.nv.cuinfo,"",@"SHT_NOTE"
	.sectionflags	@"SHF_NOTE_NV_CUINFO"
        /*0018*/ 	.short	0x0002
        /*001a*/ 	.short	0x0064
        /*001c*/ 	.short	0x0082
	.zero		2


//--------------------- .nv.info                  --------------------------
	.section	.nv.info,"",@"SHT_CUDA_INFO"
	.align	4


	//----- nvinfo : EIATTR_REGCOUNT
	.align		4
        /*0000*/ 	.byte	0x04, 0x2f
        /*0002*/ 	.short	(.L_10 - .L_9)
	.align		4
.L_9:
        /*0004*/ 	.word	index@(_ZN7H2O4GPU6KMeans6kernel19setup_random_statesEiP17curandStateXORWOWm)
        /*0008*/ 	.word	0x0000001f


	//----- nvinfo : EIATTR_FRAME_SIZE
	.align		4
.L_10:
        /*000c*/ 	.byte	0x04, 0x11
        /*000e*/ 	.short	(.L_12 - .L_11)
	.align		4
.L_11:
        /*0010*/ 	.word	index@(_ZN7H2O4GPU6KMeans6kernel19setup_random_statesEiP17curandStateXORWOWm)
        /*0014*/ 	.word	0x00000000


	//----- nvinfo : EIATTR_REGCOUNT
	.align		4
.L_12:
        /*0018*/ 	.byte	0x04, 0x2f
        /*001a*/ 	.short	(.L_14 - .L_13)
	.align		4
.L_13:
        /*001c*/ 	.word	index@(_ZN7H2O4GPU6KMeans6kernel23generate_uniform_kernelEPfP17curandStateXORWOWi)
        /*0020*/ 	.word	0x00000014


	//----- nvinfo : EIATTR_FRAME_SIZE
	.align		4
.L_14:
        /*0024*/ 	.byte	0x04, 0x11
        /*0026*/ 	.short	(.L_16 - .L_15)
	.align		4
.L_15:
        /*0028*/ 	.word	index@(_ZN7H2O4GPU6KMeans6kernel23generate_uniform_kernelEPfP17curandStateXORWOWi)
        /*002c*/ 	.word	0x00000000


	//----- nvinfo : EIATTR_REGCOUNT
	.align		4
.L_16:
        /*0030*/ 	.byte	0x04, 0x2f
        /*0032*/ 	.short	(.L_18 - .L_17)
	.align		4
.L_17:
        /*0034*/ 	.word	index@(_ZN7H2O4GPU6KMeans6kernel23generate_uniform_kernelEPdP17curandStateXORWOWi)
        /*0038*/ 	.word	0x00000014


	//----- nvinfo : EIATTR_FRAME_SIZE
	.align		4
.L_18:
        /*003c*/ 	.byte	0x04, 0x11
        /*003e*/ 	.short	(.L_20 - .L_19)
	.align		4
.L_19:
        /*0040*/ 	.word	index@(_ZN7H2O4GPU6KMeans6kernel23generate_uniform_kernelEPdP17curandStateXORWOWi)
        /*0044*/ 	.word	0x00000000


	//----- nvinfo : EIATTR_REGCOUNT
	.align		4
.L_20:
        /*0048*/ 	.byte	0x04, 0x2f
        /*004a*/ 	.short	(.L_22 - .L_21)
	.align		4
.L_21:
        /*004c*/ 	.word	index@(_ZN7H2O4GPU6KMeans6kernel23generate_uniform_kernelEPiP17curandStateXORWOWi)
        /*0050*/ 	.word	0x00000014


	//----- nvinfo : EIATTR_FRAME_SIZE
	.align		4
.L_22:
        /*0054*/ 	.byte	0x04, 0x11
        /*0056*/ 	.short	(.L_24 - .L_23)
	.align		4
.L_23:
        /*0058*/ 	.word	index@(_ZN7H2O4GPU6KMeans6kernel23generate_uniform_kernelEPiP17curandStateXORWOWi)
        /*005c*/ 	.word	0x00000000


	//----- nvinfo : EIATTR_MIN_STACK_SIZE
	.align		4
.L_24:
        /*0060*/ 	.byte	0x04, 0x12
        /*0062*/ 	.short	(.L_26 - .L_25)
	.align		4
.L_25:
        /*0064*/ 	.word	index@(_ZN7H2O4GPU6KMeans6kernel23generate_uniform_kernelEPiP17curandStateXORWOWi)
        /*0068*/ 	.word	0x00000000


	//----- nvinfo : EIATTR_MIN_STACK_SIZE
	.align		4
.L_26:
        /*006c*/ 	.byte	0x04, 0x12
        /*006e*/ 	.short	(.L_28 - .L_27)
	.align		4
.L_27:
        /*0070*/ 	.word	index@(_ZN7H2O4GPU6KMeans6kernel23generate_uniform_kernelEPdP17curandStateXORWOWi)
        /*0074*/ 	.word	0x00000000


	//----- nvinfo : EIATTR_MIN_STACK_SIZE
	.align		4
.L_28:
        /*0078*/ 	.byte	0x04, 0x12
        /*007a*/ 	.short	(.L_30 - .L_29)
	.align		4
.L_29:
        /*007c*/ 	.word	index@(_ZN7H2O4GPU6KMeans6kernel23generate_uniform_kernelEPfP17curandStateXORWOWi)
        /*0080*/ 	.word	0x00000000


	//----- nvinfo : EIATTR_MIN_STACK_SIZE
	.align		4
.L_30:
        /*0084*/ 	.byte	0x04, 0x12
        /*0086*/ 	.short	(.L_32 - .L_31)
	.align		4
.L_31:
        /*0088*/ 	.word	index@(_ZN7H2O4GPU6KMeans6kernel19setup_random_statesEiP17curandStateXORWOWm)
        /*008c*/ 	.word	0x00000000
.L_32:


//--------------------- .nv.compat                --------------------------
	.section	.nv.compat,"",@"SHT_CUDA_COMPAT_INFO"
	.align	4
        /*0000*/ 	.byte	0x02, 0x09, 0x00, 0x00, 0x02, 0x02, 0x01, 0x00, 0x02, 0x05, 0x05, 0x00, 0x03, 0x07, 0x01, 0x01
        /*0010*/ 	.byte	0x02, 0x03, 0x00, 0x00, 0x02, 0x06, 0x01, 0x00, 0x04, 0x0b, 0x08, 0x00, 0x01, 0x00, 0x00, 0x00
        /*0020*/ 	.byte	0x00, 0x00, 0x00, 0x00


//--------------------- .nv.info._ZN7H2O4GPU6KMeans6kernel23generate_uniform_kernelEPiP17curandStateXORWOWi --------------------------
	.section	.nv.info._ZN7H2O4GPU6KMeans6kernel23generate_uniform_kernelEPiP17curandStateXORWOWi,"",@"SHT_CUDA_INFO"
	.sectionflags	@""
	.align	4


	//----- nvinfo : EIATTR_CUDA_API_VERSION
	.align		4
        /*0000*/ 	.byte	0x04, 0x37
        /*0002*/ 	.short	(.L_34 - .L_33)
.L_33:
        /*0004*/ 	.word	0x00000082


	//----- nvinfo : EIATTR_KPARAM_INFO
	.align		4
.L_34:
        /*0008*/ 	.byte	0x04, 0x17
        /*000a*/ 	.short	(.L_36 - .L_35)
.L_35:
        /*000c*/ 	.word	0x00000000
        /*0010*/ 	.short	0x0002
        /*0012*/ 	.short	0x0010
        /*0014*/ 	.byte	0x00, 0xf0, 0x11, 0x00


	//----- nvinfo : EIATTR_KPARAM_INFO
	.align		4
.L_36:
        /*0018*/ 	.byte	0x04, 0x17
        /*001a*/ 	.short	(.L_38 - .L_37)
.L_37:
        /*001c*/ 	.word	0x00000000
        /*0020*/ 	.short	0x0001
        /*0022*/ 	.short	0x0008
        /*0024*/ 	.byte	0x00, 0xf5, 0x21, 0x00


	//----- nvinfo : EIATTR_KPARAM_INFO
	.align		4
.L_38:
        /*0028*/ 	.byte	0x04, 0x17
        /*002a*/ 	.short	(.L_40 - .L_39)
.L_39:
        /*002c*/ 	.word	0x00000000
        /*0030*/ 	.short	0x0000
        /*0032*/ 	.short	0x0000
        /*0034*/ 	.byte	0x00, 0xf5, 0x21, 0x00


	//----- nvinfo : EIATTR_SPARSE_MMA_MASK
	.align		4
.L_40:
        /*0038*/ 	.byte	0x03, 0x50
        /*003a*/ 	.short	0x0000


	//----- nvinfo : EIATTR_MAXREG_COUNT
	.align		4
        /*003c*/ 	.byte	0x03, 0x1b
        /*003e*/ 	.short	0x00ff


	//----- nvinfo : EIATTR_MERCURY_ISA_VERSION
	.align		4
        /*0040*/ 	.byte	0x03, 0x5f
        /*0042*/ 	.short	0x0101


	//----- nvinfo : EIATTR_VRC_CTA_INIT_COUNT
	.align		4
        /*0044*/ 	.byte	0x02, 0x4a
	.zero		1
	.zero		1


	//----- nvinfo : EIATTR_EXIT_INSTR_OFFSETS
	.align		4
        /*0048*/ 	.byte	0x04, 0x1c
        /*004a*/ 	.short	(.L_42 - .L_41)


	//   ....[0]....
.L_41:
        /*004c*/ 	.word	0x00000060


	//   ....[1]....
        /*0050*/ 	.word	0x000002a0


	//----- nvinfo : EIATTR_CBANK_PARAM_SIZE
	.align		4
.L_42:
        /*0054*/ 	.byte	0x03, 0x19
        /*0056*/ 	.short	0x0014


	//----- nvinfo : EIATTR_PARAM_CBANK
	.align		4
        /*0058*/ 	.byte	0x04, 0x0a
        /*005a*/ 	.short	(.L_44 - .L_43)
	.align		4
.L_43:
        /*005c*/ 	.word	index@(.nv.constant0._ZN7H2O4GPU6KMeans6kernel23generate_uniform_kernelEPiP17curandStateXORWOWi)
        /*0060*/ 	.short	0x0380
        /*0062*/ 	.short	0x0014


	//----- nvinfo : EIATTR_SW_WAR
	.align		4
.L_44:
        /*0064*/ 	.byte	0x04, 0x36
        /*0066*/ 	.short	(.L_46 - .L_45)
.L_45:
        /*0068*/ 	.word	0x00000008
.L_46:


//--------------------- .nv.info._ZN7H2O4GPU6KMeans6kernel23generate_uniform_kernelEPdP17curandStateXORWOWi --------------------------
	.section	.nv.info._ZN7H2O4GPU6KMeans6kernel23generate_uniform_kernelEPdP17curandStateXORWOWi,"",@"SHT_CUDA_INFO"
	.sectionflags	@""
	.align	4


	//----- nvinfo : EIATTR_CUDA_API_VERSION
	.align		4
        /*0000*/ 	.byte	0x04, 0x37
        /*0002*/ 	.short	(.L_48 - .L_47)
.L_47:
        /*0004*/ 	.word	0x00000082


	//----- nvinfo : EIATTR_KPARAM_INFO
	.align		4
.L_48:
        /*0008*/ 	.byte	0x04, 0x17
        /*000a*/ 	.short	(.L_50 - .L_49)
.L_49:
        /*000c*/ 	.word	0x00000000
        /*0010*/ 	.short	0x0002
        /*0012*/ 	.short	0x0010
        /*0014*/ 	.byte	0x00, 0xf0, 0x11, 0x00


	//----- nvinfo : EIATTR_KPARAM_INFO
	.align		4
.L_50:
        /*0018*/ 	.byte	0x04, 0x17
        /*001a*/ 	.short	(.L_52 - .L_51)
.L_51:
        /*001c*/ 	.word	0x00000000
        /*0020*/ 	.short	0x0001
        /*0022*/ 	.short	0x0008
        /*0024*/ 	.byte	0x00, 0xf5, 0x21, 0x00


	//----- nvinfo : EIATTR_KPARAM_INFO
	.align		4
.L_52:
        /*0028*/ 	.byte	0x04, 0x17
        /*002a*/ 	.short	(.L_54 - .L_53)
.L_53:
        /*002c*/ 	.word	0x00000000
        /*0030*/ 	.short	0x0000
        /*0032*/ 	.short	0x0000
        /*0034*/ 	.byte	0x00, 0xf5, 0x21, 0x00


	//----- nvinfo : EIATTR_SPARSE_MMA_MASK
	.align		4
.L_54:
        /*0038*/ 	.byte	0x03, 0x50
        /*003a*/ 	.short	0x0000


	//----- nvinfo : EIATTR_MAXREG_COUNT
	.align		4
        /*003c*/ 	.byte	0x03, 0x1b
        /*003e*/ 	.short	0x00ff


	//----- nvinfo : EIATTR_MERCURY_ISA_VERSION
	.align		4
        /*0040*/ 	.byte	0x03, 0x5f
        /*0042*/ 	.short	0x0101


	//----- nvinfo : EIATTR_VRC_CTA_INIT_COUNT
	.align		4
        /*0044*/ 	.byte	0x02, 0x4a
	.zero		1
	.zero		1


	//----- nvinfo : EIATTR_EXIT_INSTR_OFFSETS
	.align		4
        /*0048*/ 	.byte	0x04, 0x1c
        /*004a*/ 	.short	(.L_56 - .L_55)


	//   ....[0]....
.L_55:
        /*004c*/ 	.word	0x00000060


	//   ....[1]....
        /*0050*/ 	.word	0x00000290


	//----- nvinfo : EIATTR_CBANK_PARAM_SIZE
	.align		4
.L_56:
        /*0054*/ 	.byte	0x03, 0x19
        /*0056*/ 	.short	0x0014


	//----- nvinfo : EIATTR_PARAM_CBANK
	.align		4
        /*0058*/ 	.byte	0x04, 0x0a
        /*005a*/ 	.short	(.L_58 - .L_57)
	.align		4
.L_57:
        /*005c*/ 	.word	index@(.nv.constant0._ZN7H2O4GPU6KMeans6kernel23generate_uniform_kernelEPdP17curandStateXORWOWi)
        /*0060*/ 	.short	0x0380
        /*0062*/ 	.short	0x0014


	//----- nvinfo : EIATTR_SW_WAR
	.align		4
.L_58:
        /*0064*/ 	.byte	0x04, 0x36
        /*0066*/ 	.short	(.L_60 - .L_59)
.L_59:
        /*0068*/ 	.word	0x00000008
.L_60:


//--------------------- .nv.info._ZN7H2O4GPU6KMeans6kernel23generate_uniform_kernelEPfP17curandStateXORWOWi --------------------------
	.section	.nv.info._ZN7H2O4GPU6KMeans6kernel23generate_uniform_kernelEPfP17curandStateXORWOWi,"",@"SHT_CUDA_INFO"
	.sectionflags	@""
	.align	4


	//----- nvinfo : EIATTR_CUDA_API_VERSION
	.align		4
        /*0000*/ 	.byte	0x04, 0x37
        /*0002*/ 	.short	(.L_62 - .L_61)
.L_61:
        /*0004*/ 	.word	0x00000082


	//----- nvinfo : EIATTR_KPARAM_INFO
	.align		4
.L_62:
        /*0008*/ 	.byte	0x04, 0x17
        /*000a*/ 	.short	(.L_64 - .L_63)
.L_63:
        /*000c*/ 	.word	0x00000000
        /*0010*/ 	.short	0x0002
        /*0012*/ 	.short	0x0010
        /*0014*/ 	.byte	0x00, 0xf0, 0x11, 0x00


	//----- nvinfo : EIATTR_KPARAM_INFO
	.align		4
.L_64:
        /*0018*/ 	.byte	0x04, 0x17
        /*001a*/ 	.short	(.L_66 - .L_65)
.L_65:
        /*001c*/ 	.word	0x00000000
        /*0020*/ 	.short	0x0001
        /*0022*/ 	.short	0x0008
        /*0024*/ 	.byte	0x00, 0xf5, 0x21, 0x00


	//----- nvinfo : EIATTR_KPARAM_INFO
	.align		4
.L_66:
        /*0028*/ 	.byte	0x04, 0x17
        /*002a*/ 	.short	(.L_68 - .L_67)
.L_67:
        /*002c*/ 	.word	0x00000000
        /*0030*/ 	.short	0x0000
        /*0032*/ 	.short	0x0000
        /*0034*/ 	.byte	0x00, 0xf5, 0x21, 0x00


	//----- nvinfo : EIATTR_SPARSE_MMA_MASK
	.align		4
.L_68:
        /*0038*/ 	.byte	0x03, 0x50
        /*003a*/ 	.short	0x0000


	//----- nvinfo : EIATTR_MAXREG_COUNT
	.align		4
        /*003c*/ 	.byte	0x03, 0x1b
        /*003e*/ 	.short	0x00ff


	//----- nvinfo : EIATTR_MERCURY_ISA_VERSION
	.align		4
        /*0040*/ 	.byte	0x03, 0x5f
        /*0042*/ 	.short	0x0101


	//----- nvinfo : EIATTR_VRC_CTA_INIT_COUNT
	.align		4
        /*0044*/ 	.byte	0x02, 0x4a
	.zero		1
	.zero		1


	//----- nvinfo : EIATTR_EXIT_INSTR_OFFSETS
	.align		4
        /*0048*/ 	.byte	0x04, 0x1c
        /*004a*/ 	.short	(.L_70 - .L_69)


	//   ....[0]....
.L_69:
        /*004c*/ 	.word	0x00000060


	//   ....[1]....
        /*0050*/ 	.word	0x00000220


	//----- nvinfo : EIATTR_CBANK_PARAM_SIZE
	.align		4
.L_70:
        /*0054*/ 	.byte	0x03, 0x19
        /*0056*/ 	.short	0x0014


	//----- nvinfo : EIATTR_PARAM_CBANK
	.align		4
        /*0058*/ 	.byte	0x04, 0x0a
        /*005a*/ 	.short	(.L_72 - .L_71)
	.align		4
.L_71:
        /*005c*/ 	.word	index@(.nv.constant0._ZN7H2O4GPU6KMeans6kernel23generate_uniform_kernelEPfP17curandStateXORWOWi)
        /*0060*/ 	.short	0x0380
        /*0062*/ 	.short	0x0014


	//----- nvinfo : EIATTR_SW_WAR
	.align		4
.L_72:
        /*0064*/ 	.byte	0x04, 0x36
        /*0066*/ 	.short	(.L_74 - .L_73)
.L_73:
        /*0068*/ 	.word	0x00000008
.L_74:


//--------------------- .nv.info._ZN7H2O4GPU6KMeans6kernel19setup_random_statesEiP17curandStateXORWOWm --------------------------
	.section	.nv.info._ZN7H2O4GPU6KMeans6kernel19setup_random_statesEiP17curandStateXORWOWm,"",@"SHT_CUDA_INFO"
	.sectionflags	@""
	.align	4


	//----- nvinfo : EIATTR_CUDA_API_VERSION
	.align		4
        /*0000*/ 	.byte	0x04, 0x37
        /*0002*/ 	.short	(.L_76 - .L_75)
.L_75:
        /*0004*/ 	.word	0x00000082


	//----- nvinfo : EIATTR_KPARAM_INFO
	.align		4
.L_76:
        /*0008*/ 	.byte	0x04, 0x17
        /*000a*/ 	.short	(.L_78 - .L_77)
.L_77:
        /*000c*/ 	.word	0x00000000
        /*0010*/ 	.short	0x0002
        /*0012*/ 	.short	0x0010
        /*0014*/ 	.byte	0x00, 0xf0, 0x21, 0x00


	//----- nvinfo : EIATTR_KPARAM_INFO
	.align		4
.L_78:
        /*0018*/ 	.byte	0x04, 0x17
        /*001a*/ 	.short	(.L_80 - .L_79)
.L_79:
        /*001c*/ 	.word	0x00000000
        /*0020*/ 	.short	0x0001
        /*0022*/ 	.short	0x0008
        /*0024*/ 	.byte	0x00, 0xf5, 0x21, 0x00


	//----- nvinfo : EIATTR_KPARAM_INFO
	.align		4
.L_80:
        /*0028*/ 	.byte	0x04, 0x17
        /*002a*/ 	.short	(.L_82 - .L_81)
.L_81:
        /*002c*/ 	.word	0x00000000
        /*0030*/ 	.short	0x0000
        /*0032*/ 	.short	0x0000
        /*0034*/ 	.byte	0x00, 0xf0, 0x11, 0x00


	//----- nvinfo : EIATTR_SPARSE_MMA_MASK
	.align		4
.L_82:
        /*0038*/ 	.byte	0x03, 0x50
        /*003a*/ 	.short	0x0000


	//----- nvinfo : EIATTR_MAXREG_COUNT
	.align		4
        /*003c*/ 	.byte	0x03, 0x1b
        /*003e*/ 	.short	0x00ff


	//----- nvinfo : EIATTR_MERCURY_ISA_VERSION
	.align		4
        /*0040*/ 	.byte	0x03, 0x5f
        /*0042*/ 	.short	0x0101


	//----- nvinfo : EIATTR_VRC_CTA_INIT_COUNT
	.align		4
        /*0044*/ 	.byte	0x02, 0x4a
	.zero		1
	.zero		1


	//----- nvinfo : EIATTR_EXIT_INSTR_OFFSETS
	.align		4
        /*0048*/ 	.byte	0x04, 0x1c
        /*004a*/ 	.short	(.L_84 - .L_83)


	//   ....[0]....
.L_83:
        /*004c*/ 	.word	0x00000080


	//   ....[1]....
        /*0050*/ 	.word	0x00000f30


	//----- nvinfo : EIATTR_CRS_STACK_SIZE
	.align		4
.L_84:
        /*0054*/ 	.byte	0x04, 0x1e
        /*0056*/ 	.short	(.L_86 - .L_85)
.L_85:
        /*0058*/ 	.word	0x00000000


	//----- nvinfo : EIATTR_CBANK_PARAM_SIZE
	.align		4
.L_86:
        /*005c*/ 	.byte	0x03, 0x19
        /*005e*/ 	.short	0x0018


	//----- nvinfo : EIATTR_PARAM_CBANK
	.align		4
        /*0060*/ 	.byte	0x04, 0x0a
        /*0062*/ 	.short	(.L_88 - .L_87)
	.align		4
.L_87:
        /*0064*/ 	.word	index@(.nv.constant0._ZN7H2O4GPU6KMeans6kernel19setup_random_statesEiP17curandStateXORWOWm)
        /*0068*/ 	.short	0x0380
        /*006a*/ 	.short	0x0018


	//----- nvinfo : EIATTR_SW_WAR
	.align		4
.L_88:
        /*006c*/ 	.byte	0x04, 0x36
        /*006e*/ 	.short	(.L_90 - .L_89)
.L_89:
        /*0070*/ 	.word	0x00000008
.L_90:


//--------------------- .nv.callgraph             --------------------------
	.section	.nv.callgraph,"",@"SHT_CUDA_CALLGRAPH"
	.align	4
	.sectionentsize	8
	.align		4
        /*0000*/ 	.word	0x00000000
	.align		4
        /*0004*/ 	.word	0xffffffff
	.align		4
        /*0008*/ 	.word	0x00000000
	.align		4
        /*000c*/ 	.word	0xfffffffe
	.align		4
        /*0010*/ 	.word	0x00000000
	.align		4
        /*0014*/ 	.word	0xfffffffd
	.align		4
        /*0018*/ 	.word	0x00000000
	.align		4
        /*001c*/ 	.word	0xfffffffc


//--------------------- .nv.constant4             --------------------------
	.section	.nv.constant4,"a",@progbits
	.align	8
	.align		8
.nv.constant4:
        /*0000*/ 	.dword	precalc_xorwow_matrix
	.align		8
        /*0008*/ 	.dword	precalc_xorwow_offset_matrix
	.align		8
        /*0010*/ 	.dword	mrg32k3aM1
	.align		8
        /*0018*/ 	.dword	mrg32k3aM2
	.align		8
        /*0020*/ 	.dword	mrg32k3aM1SubSeq
	.align		8
        /*0028*/ 	.dword	mrg32k3aM2SubSeq
	.align		8
        /*0030*/ 	.dword	mrg32k3aM1Seq
	.align		8
        /*0038*/ 	.dword	mrg32k3aM2Seq


//--------------------- .nv.constant3             --------------------------
	.section	.nv.constant3,"a",@progbits
	.align	8
.nv.constant3:
	.type		__cr_lgamma_table,@object
	.size		__cr_lgamma_table,(.L_8 - __cr_lgamma_table)
__cr_lgamma_table:
        /*0000*/ 	.byte	0x00, 0x00, 0x00, 0x00, 0x00, 0x00, 0x00, 0x00, 0x00, 0x00, 0x00, 0x00, 0x00, 0x00, 0x00, 0x00
        /*0010*/ 	.byte	0xef, 0x39, 0xfa, 0xfe, 0x42, 0x2e, 0xe6, 0x3f, 0x02, 0x20, 0x2a, 0xfa, 0x0b, 0xab, 0xfc, 0x3f
        /*0020*/ 	.byte	0xf9, 0x2c, 0x92, 0x7c, 0xa7, 0x6c, 0x09, 0x40, 0xc9, 0x79, 0x44, 0x3c, 0x64, 0x26, 0x13, 0x40
        /*0030*/ 	.byte	0xca, 0x01, 0xcf, 0x3a, 0x27, 0x51, 0x1a, 0x40, 0x30, 0xcc, 0x2d, 0xf3, 0xe1, 0x0c, 0x21, 0x40
        /*0040*/ 	.byte	0x0d, 0xb7, 0xfc, 0x82, 0x8e, 0x35, 0x25, 0x40
.L_8:


//--------------------- .text._ZN7H2O4GPU6KMeans6kernel23generate_uniform_kernelEPiP17curandStateXORWOWi --------------------------
	.section	.text._ZN7H2O4GPU6KMeans6kernel23generate_uniform_kernelEPiP17curandStateXORWOWi,"ax",@progbits
	.align	128
        .global         _ZN7H2O4GPU6KMeans6kernel23generate_uniform_kernelEPiP17curandStateXORWOWi
        .type           _ZN7H2O4GPU6KMeans6kernel23generate_uniform_kernelEPiP17curandStateXORWOWi,@function
        .size           _ZN7H2O4GPU6KMeans6kernel23generate_uniform_kernelEPiP17curandStateXORWOWi,(.L_x_12 - _ZN7H2O4GPU6KMeans6kernel23generate_uniform_kernelEPiP17curandStateXORWOWi)
        .other          _ZN7H2O4GPU6KMeans6kernel23generate_uniform_kernelEPiP17curandStateXORWOWi,@"STO_CUDA_ENTRY STV_DEFAULT"
_ZN7H2O4GPU6KMeans6kernel23generate_uniform_kernelEPiP17curandStateXORWOWi:
.text._ZN7H2O4GPU6KMeans6kernel23generate_uniform_kernelEPiP17curandStateXORWOWi:
[----:B------:R-:W-:Y:S01]  /*0000*/  LDC R1, c[0x0][0x37c] ;  /* 0x0000df00ff017b82 */ /* 0x000fe20000000800 */
[----:B------:R-:W0:Y:S07]  /*0010*/  S2R R0, SR_TID.X ;  /* 0x0000000000007919 */ /* 0x000e2e0000002100 */
[----:B------:R-:W0:Y:S01]  /*0020*/  S2UR UR4, SR_CTAID.X ;  /* 0x00000000000479c3 */ /* 0x000e220000002500 */
[----:B------:R-:W1:Y:S01]  /*0030*/  LDCU UR5, c[0x0][0x390] ;  /* 0x00007200ff0577ac */ /* 0x000e620008000800 */
[----:B0-----:R-:W-:-:S05]  /*0040*/  IMAD R0, R0, UR4, R0 ;  /* 0x0000000400007c24 */ /* 0x001fca000f8e0200 */
[----:B-1----:R-:W-:-:S13]  /*0050*/  ISETP.GE.AND P0, PT, R0, UR5, PT ;  /* 0x0000000500007c0c */ /* 0x002fda000bf06270 */
[----:B------:R-:W-:Y:S05]  /*0060*/  @P0 EXIT ;  /* 0x000000000000094d */ /* 0x000fea0003800000 */
[----:B------:R-:W0:Y:S01]  /*0070*/  LDC.64 R2, c[0x0][0x388] ;  /* 0x0000e200ff027b82 */ /* 0x000e220000000a00 */
[----:B------:R-:W1:Y:S07]  /*0080*/  LDCU.64 UR4, c[0x0][0x358] ;  /* 0x00006b00ff0477ac */ /* 0x000e6e0008000a00 */
[----:B------:R-:W2:Y:S01]  /*0090*/  LDC.64 R16, c[0x0][0x380] ;  /* 0x0000e000ff107b82 */ /* 0x000ea20000000a00 */
[----:B0-----:R-:W-:-:S05]  /*00a0*/  IMAD.WIDE R2, R0, 0x30, R2 ;  /* 0x0000003000027825 */ /* 0x001fca00078e0202 */
[----:B-1----:R-:W3:Y:S04]  /*00b0*/  LDG.E.64 R10, desc[UR4][R2.64] ;  /* 0x00000004020a7981 */ /* 0x002ee8000c1e1b00 */
[----:B------:R-:W4:Y:S04]  /*00c0*/  LDG.E.64 R4, desc[UR4][R2.64+0x10] ;  /* 0x0000100402047981 */ /* 0x000f28000c1e1b00 */
[----:B------:R-:W5:Y:S01]  /*00d0*/  LDG.E.64 R6, desc[UR4][R2.64+0x8] ;  /* 0x0000080402067981 */ /* 0x000f62000c1e1b00 */
[----:B---3--:R-:W-:-:S04]  /*00e0*/  SHF.R.U32.HI R8, RZ, 0x2, R11 ;  /* 0x00000002ff087819 */ /* 0x008fc8000001160b */
[----:B------:R-:W-:Y:S01]  /*00f0*/  LOP3.LUT R8, R8, R11, RZ, 0x3c, !PT ;  /* 0x0000000b08087212 */ /* 0x000fe200078e3cff */
[----:B----4-:R-:W-:Y:S01]  /*0100*/  IMAD.SHL.U32 R12, R5, 0x10, RZ ;  /* 0x00000010050c7824 */ /* 0x010fe200078e00ff */
[----:B------:R-:W-:Y:S01]  /*0110*/  STG.E.64 desc[UR4][R2.64+0x8], R4 ;  /* 0x0000080402007986 */ /* 0x000fe2000c101b04 */
[----:B-----5:R-:W-:Y:S02]  /*0120*/  SHF.R.U32.HI R11, RZ, 0x2, R6 ;  /* 0x00000002ff0b7819 */ /* 0x020fe40000011606 */
[----:B------:R-:W-:Y:S02]  /*0130*/  IMAD.SHL.U32 R9, R8, 0x2, RZ ;  /* 0x0000000208097824 */ /* 0x000fe400078e00ff */
[----:B------:R-:W-:-:S03]  /*0140*/  LOP3.LUT R11, R11, R6, RZ, 0x3c, !PT ;  /* 0x000000060b0b7212 */ /* 0x000fc600078e3cff */
[----:B------:R-:W-:-:S04]  /*0150*/  LOP3.LUT R9, R5, R12, R9, 0x96, !PT ;  /* 0x0000000c05097212 */ /* 0x000fc800078e9609 */
[----:B------:R-:W-:Y:S01]  /*0160*/  LOP3.LUT R8, R9, R8, RZ, 0x3c, !PT ;  /* 0x0000000809087212 */ /* 0x000fe200078e3cff */
[----:B------:R-:W-:-:S03]  /*0170*/  IMAD.SHL.U32 R9, R11, 0x2, RZ ;  /* 0x000000020b097824 */ /* 0x000fc600078e00ff */
[----:B------:R-:W-:Y:S01]  /*0180*/  IADD3 R15, PT, PT, R10, 0x587c5, R8 ;  /* 0x000587c50a0f7810 */ /* 0x000fe20007ffe008 */
[----:B------:R-:W-:-:S05]  /*0190*/  IMAD.SHL.U32 R6, R8, 0x10, RZ ;  /* 0x0000001008067824 */ /* 0x000fca00078e00ff */
[----:B------:R-:W-:Y:S02]  /*01a0*/  LOP3.LUT R9, R11, R9, R6, 0x96, !PT ;  /* 0x000000090b097212 */ /* 0x000fe400078e9606 */
[----:B------:R-:W-:Y:S02]  /*01b0*/  IADD3 R6, PT, PT, R10, 0xb0f8a, RZ ;  /* 0x000b0f8a0a067810 */ /* 0x000fe40007ffe0ff */
[----:B------:R-:W-:-:S03]  /*01c0*/  LOP3.LUT R9, R9, R8, RZ, 0x3c, !PT ;  /* 0x0000000809097212 */ /* 0x000fc600078e3cff */
[----:B------:R-:W-:Y:S02]  /*01d0*/  STG.E.64 desc[UR4][R2.64], R6 ;  /* 0x0000000602007986 */ /* 0x000fe4000c101b04 */
[----:B------:R-:W-:Y:S02]  /*01e0*/  IMAD.IADD R12, R9, 0x1, R6 ;  /* 0x00000001090c7824 */ /* 0x000fe400078e0206 */
[----:B------:R-:W-:Y:S02]  /*01f0*/  STG.E.64 desc[UR4][R2.64+0x10], R8 ;  /* 0x0000100802007986 */ /* 0x000fe4000c101b04 */
[----:B------:R-:W-:-:S03]  /*0200*/  IMAD.WIDE.U32 R12, R12, 0x200000, RZ ;  /* 0x002000000c0c7825 */ /* 0x000fc600078e00ff */
[----:B------:R-:W-:Y:S01]  /*0210*/  LOP3.LUT R14, R12, R15, RZ, 0x3c, !PT ;  /* 0x0000000f0c0e7212 */ /* 0x000fe200078e3cff */
[----:B------:R-:W-:Y:S02]  /*0220*/  IMAD.MOV.U32 R15, RZ, RZ, R13 ;  /* 0x000000ffff0f7224 */ /* 0x000fe400078e000d */
[----:B------:R-:W-:Y:S02]  /*0230*/  HFMA2 R12, -RZ, RZ, 0, 0 ;  /* 0x00000000ff0c7431 */ /* 0x000fe400000001ff */
[----:B------:R-:W-:Y:S01]  /*0240*/  IMAD.MOV.U32 R13, RZ, RZ, 0x3ca00000 ;  /* 0x3ca00000ff0d7424 */ /* 0x000fe200078e00ff */
[----:B------:R-:W0:Y:S05]  /*0250*/  I2F.F64.U64 R10, R14 ;  /* 0x0000000e000a7312 */ /* 0x000e2a0000301800 */
[----:B0-----:R-:W-:Y:S01]  /*0260*/  DFMA R10, R10, R12, 5.5511151231257827021e-17 ;  /* 0x3c9000000a0a742b */ /* 0x001fe2000000000c */
[----:B--2---:R-:W-:-:S09]  /*0270*/  IMAD.WIDE R12, R0, 0x4, R16 ;  /* 0x00000004000c7825 */ /* 0x004fd200078e0210 */
[----:B------:R-:W0:Y:S02]  /*0280*/  F2I.F64.TRUNC R11, R10 ;  /* 0x0000000a000b7311 */ /* 0x000e24000030d100 */
[----:B0-----:R-:W-:Y:S01]  /*0290*/  STG.E desc[UR4][R12.64], R11 ;  /* 0x0000000b0c007986 */ /* 0x001fe2000c101904 */
[----:B------:R-:W-:Y:S05]  /*02a0*/  EXIT ;  /* 0x000000000000794d */ /* 0x000fea0003800000 */
.L_x_0:
[----:B------:R-:W-:-:S00]  /*02b0*/  BRA `(.L_x_0) ;  /* 0xfffffffc00fc7947 */ /* 0x000fc0000383ffff */
[----:B------:R-:W-:-:S00]  /*02c0*/  NOP ;  /* 0x0000000000007918 */ /* 0x000fc00000000000 */
        /* <DEDUP_REMOVED lines=11> */
.L_x_12:


//--------------------- .text._ZN7H2O4GPU6KMeans6kernel23generate_uniform_kernelEPdP17curandStateXORWOWi --------------------------
	.section	.text._ZN7H2O4GPU6KMeans6kernel23generate_uniform_kernelEPdP17curandStateXORWOWi,"ax",@progbits
	.align	128
        .global         _ZN7H2O4GPU6KMeans6kernel23generate_uniform_kernelEPdP17curandStateXORWOWi
        .type           _ZN7H2O4GPU6KMeans6kernel23generate_uniform_kernelEPdP17curandStateXORWOWi,@function
        .size           _ZN7H2O4GPU6KMeans6kernel23generate_uniform_kernelEPdP17curandStateXORWOWi,(.L_x_13 - _ZN7H2O4GPU6KMeans6kernel23generate_uniform_kernelEPdP17curandStateXORWOWi)
        .other          _ZN7H2O4GPU6KMeans6kernel23generate_uniform_kernelEPdP17curandStateXORWOWi,@"STO_CUDA_ENTRY STV_DEFAULT"
_ZN7H2O4GPU6KMeans6kernel23generate_uniform_kernelEPdP17curandStateXORWOWi:
.text._ZN7H2O4GPU6KMeans6kernel23generate_uniform_kernelEPdP17curandStateXORWOWi:
        /* <DEDUP_REMOVED lines=39> */
[----:B--2---:R-:W-:-:S06]  /*0270*/  IMAD.WIDE R12, R0, 0x8, R16 ;  /* 0x00000008000c7825 */ /* 0x004fcc00078e0210 */
[----:B------:R-:W-:Y:S01]  /*0280*/  STG.E.64 desc[UR4][R12.64], R10 ;  /* 0x0000000a0c007986 */ /* 0x000fe2000c101b04 */
[----:B------:R-:W-:Y:S05]  /*0290*/  EXIT ;  /* 0x000000000000794d */ /* 0x000fea0003800000 */
.L_x_1:
        /* <DEDUP_REMOVED lines=14> */
.L_x_13:


//--------------------- .text._ZN7H2O4GPU6KMeans6kernel23generate_uniform_kernelEPfP17curandStateXORWOWi --------------------------
	.section	.text._ZN7H2O4GPU6KMeans6kernel23generate_uniform_kernelEPfP17curandStateXORWOWi,"ax",@progbits
	.align	128
        .global         _ZN7H2O4GPU6KMeans6kernel23generate_uniform_kernelEPfP17curandStateXORWOWi
        .type           _ZN7H2O4GPU6KMeans6kernel23generate_uniform_kernelEPfP17curandStateXORWOWi,@function
        .size           _ZN7H2O4GPU6KMeans6kernel23generate_uniform_kernelEPfP17curandStateXORWOWi,(.L_x_14 - _ZN7H2O4GPU6KMeans6kernel23generate_uniform_kernelEPfP17curandStateXORWOWi)
        .other          _ZN7H2O4GPU6KMeans6kernel23generate_uniform_kernelEPfP17curandStateXORWOWi,@"STO_CUDA_ENTRY STV_DEFAULT"
_ZN7H2O4GPU6KMeans6kernel23generate_uniform_kernelEPfP17curandStateXORWOWi:
.text._ZN7H2O4GPU6KMeans6kernel23generate_uniform_kernelEPfP17curandStateXORWOWi:
        /* <DEDUP_REMOVED lines=14> */
[----:B--2---:R-:W-:Y:S01]  /*00e0*/  IMAD.WIDE R8, R11, 0x4, R8 ;  /* 0x000000040b087825 */ /* 0x004fe200078e0208 */
[----:B---3--:R-:W-:-:S03]  /*00f0*/  SHF.R.U32.HI R0, RZ, 0x2, R13 ;  /* 0x00000002ff007819 */ /* 0x008fc6000001160d */
[----:B------:R-:W-:Y:S01]  /*0100*/  VIADD R12, R12, 0x587c5 ;  /* 0x000587c50c0c7836 */ /* 0x000fe20000000000 */
[----:B------:R-:W-:Y:S01]  /*0110*/  LOP3.LUT R0, R0, R13, RZ, 0x3c, !PT ;  /* 0x0000000d00007212 */ /* 0x000fe200078e3cff */
[C---:B----4-:R-:W-:Y:S02]  /*0120*/  IMAD.SHL.U32 R10, R7.reuse, 0x10, RZ ;  /* 0x00000010070a7824 */ /* 0x050fe400078e00ff */
[----:B------:R-:W-:Y:S01]  /*0130*/  IMAD.MOV.U32 R15, RZ, RZ, R6 ;  /* 0x000000ffff0f7224 */ /* 0x000fe200078e0006 */
[----:B------:R-:W-:Y:S01]  /*0140*/  SHF.L.U32 R13, R0, 0x1, RZ ;  /* 0x00000001000d7819 */ /* 0x000fe200000006ff */
[----:B------:R-:W-:Y:S01]  /*0150*/  IMAD.MOV.U32 R16, RZ, RZ, R7 ;  /* 0x000000ffff107224 */ /* 0x000fe200078e0007 */
[----:B-----5:R-:W-:Y:S02]  /*0160*/  MOV R14, R5 ;  /* 0x00000005000e7202 */ /* 0x020fe40000000f00 */
[----:B------:R-:W-:-:S03]  /*0170*/  LOP3.LUT R13, R7, R10, R13, 0x96, !PT ;  /* 0x0000000a070d7212 */ /* 0x000fc600078e960d */
[----:B------:R-:W-:Y:S01]  /*0180*/  STG.E.64 desc[UR4][R2.64+0x8], R14 ;  /* 0x0000080e02007986 */ /* 0x000fe2000c101b04 */
[----:B------:R-:W-:Y:S01]  /*0190*/  LOP3.LUT R17, R13, R0, RZ, 0x3c, !PT ;  /* 0x000000000d117212 */ /* 0x000fe200078e3cff */
[----:B------:R-:W-:-:S03]  /*01a0*/  IMAD.MOV.U32 R13, RZ, RZ, 0x2f800000 ;  /* 0x2f800000ff0d7424 */ /* 0x000fc600078e00ff */
[----:B------:R-:W-:Y:S01]  /*01b0*/  IADD3 R0, PT, PT, R17, R12, RZ ;  /* 0x0000000c11007210 */ /* 0x000fe20007ffe0ff */
[----:B------:R-:W-:Y:S03]  /*01c0*/  STG.E.64 desc[UR4][R2.64+0x10], R16 ;  /* 0x0000101002007986 */ /* 0x000fe6000c101b04 */
[----:B------:R-:W-:-:S05]  /*01d0*/  I2FP.F32.U32 R0, R0 ;  /* 0x0000000000007245 */ /* 0x000fca0000201000 */
[----:B------:R-:W-:Y:S01]  /*01e0*/  FFMA R5, R0, R13, 1.1641532182693481445e-10 ;  /* 0x2f00000000057423 */ /* 0x000fe2000000000d */
[----:B------:R-:W-:-:S05]  /*01f0*/  MOV R13, R4 ;  /* 0x00000004000d7202 */ /* 0x000fca0000000f00 */
[----:B------:R-:W-:Y:S04]  /*0200*/  STG.E.64 desc[UR4][R2.64], R12 ;  /* 0x0000000c02007986 */ /* 0x000fe8000c101b04 */
[----:B------:R-:W-:Y:S01]  /*0210*/  STG.E desc[UR4][R8.64], R5 ;  /* 0x0000000508007986 */ /* 0x000fe2000c101904 */
[----:B------:R-:W-:Y:S05]  /*0220*/  EXIT ;  /* 0x000000000000794d */ /* 0x000fea0003800000 */
.L_x_2:
        /* <DEDUP_REMOVED lines=13> */
.L_x_14:


//--------------------- .text._ZN7H2O4GPU6KMeans6kernel19setup_random_statesEiP17curandStateXORWOWm --------------------------
	.section	.text._ZN7H2O4GPU6KMeans6kernel19setup_random_statesEiP17curandStateXORWOWm,"ax",@progbits
	.align	128
        .global         _ZN7H2O4GPU6KMeans6kernel19setup_random_statesEiP17curandStateXORWOWm
        .type           _ZN7H2O4GPU6KMeans6kernel19setup_random_statesEiP17curandStateXORWOWm,@function
        .size           _ZN7H2O4GPU6KMeans6kernel19setup_random_statesEiP17curandStateXORWOWm,(.L_x_15 - _ZN7H2O4GPU6KMeans6kernel19setup_random_statesEiP17curandStateXORWOWm)
        .other          _ZN7H2O4GPU6KMeans6kernel19setup_random_statesEiP17curandStateXORWOWm,@"STO_CUDA_ENTRY STV_DEFAULT"
_ZN7H2O4GPU6KMeans6kernel19setup_random_statesEiP17curandStateXORWOWm:
.text._ZN7H2O4GPU6KMeans6kernel19setup_random_statesEiP17curandStateXORWOWm:
[----:B------:R-:W-:Y:S01]  /*0000*/  LDC R1, c[0x0][0x37c] ;  /* 0x0000df00ff017b82 */ /* 0x000fe20000000800 */
[----:B------:R-:W0:Y:S07]  /*0010*/  S2R R13, SR_TID.X ;  /* 0x00000000000d7919 */ /* 0x000e2e0000002100 */
[----:B------:R-:W0:Y:S01]  /*0020*/  S2UR UR4, SR_CTAID.X ;  /* 0x00000000000479c3 */ /* 0x000e220000002500 */
[----:B------:R-:W1:Y:S01]  /*0030*/  LDCU.64 UR6, c[0x0][0x390] ;  /* 0x00007200ff0677ac */ /* 0x000e620008000a00 */
[----:B0-----:R-:W-:-:S05]  /*0040*/  IMAD R13, R13, UR4, R13 ;  /* 0x000000040d0d7c24 */ /* 0x001fca000f8e020d */
[----:B-1----:R-:W-:Y:S02]  /*0050*/  ISETP.GE.U32.AND P0, PT, R13, UR6, PT ;  /* 0x000000060d007c0c */ /* 0x002fe4000bf06070 */
[----:B------:R-:W-:-:S04]  /*0060*/  SHF.R.S32.HI R0, RZ, 0x1f, R13 ;  /* 0x0000001fff007819 */ /* 0x000fc8000001140d */
[----:B------:R-:W-:-:S13]  /*0070*/  ISETP.GE.U32.AND.EX P0, PT, R0, UR7, PT, P0 ;  /* 0x0000000700007c0c */ /* 0x000fda000bf06100 */
[----:B------:R-:W-:Y:S05]  /*0080*/  @P0 EXIT ;  /* 0x000000000000094d */ /* 0x000fea0003800000 */
[----:B------:R-:W0:Y:S01]  /*0090*/  LDC R3, c[0x0][0x380] ;  /* 0x0000e000ff037b82 */ /* 0x000e220000000800 */
[----:B------:R-:W1:Y:S01]  /*00a0*/  LDCU.64 UR4, c[0x0][0x358] ;  /* 0x00006b00ff0477ac */ /* 0x000e620008000a00 */
[----:B------:R-:W-:Y:S01]  /*00b0*/  IMAD R5, R0, 0x30, RZ ;  /* 0x0000003000057824 */ /* 0x000fe200078e02ff */
[----:B------:R-:W-:Y:S05]  /*00c0*/  BSSY.RECONVERGENT B0, `(.L_x_3) ;  /* 0x00000e3000007945 */ /* 0x000fea0003800200 */
[----:B------:R-:W2:Y:S01]  /*00d0*/  LDC.64 R6, c[0x0][0x388] ;  /* 0x0000e200ff067b82 */ /* 0x000ea20000000a00 */
[C---:B0-----:R-:W-:Y:S02]  /*00e0*/  LOP3.LUT R2, R3.reuse, 0xaad26b49, RZ, 0x3c, !PT ;  /* 0xaad26b4903027812 */ /* 0x041fe400078e3cff */
[----:B------:R-:W-:Y:S01]  /*00f0*/  ISETP.GT.AND P0, PT, R3, -0x1, PT ;  /* 0xffffffff0300780c */ /* 0x000fe20003f04270 */
[----:B------:R-:W-:-:S02]  /*0100*/  IMAD.MOV.U32 R3, RZ, RZ, -0x266e14b1 ;  /* 0xd991eb4fff037424 */ /* 0x000fc400078e00ff */
[----:B------:R-:W-:Y:S02]  /*0110*/  IMAD R2, R2, 0x4182bed5, RZ ;  /* 0x4182bed502027824 */ /* 0x000fe400078e02ff */
[----:B--2---:R-:W-:Y:S01]  /*0120*/  IMAD.WIDE.U32 R6, R13, 0x30, R6 ;  /* 0x000000300d067825 */ /* 0x004fe200078e0006 */
[----:B------:R-:W-:Y:S02]  /*0130*/  SEL R3, R3, 0x8bf16996, P0 ;  /* 0x8bf1699603037807 */ /* 0x000fe40000000000 */
[C---:B------:R-:W-:Y:S01]  /*0140*/  LOP3.LUT R8, R2.reuse, 0x159a55e5, RZ, 0x3c, !PT ;  /* 0x159a55e502087812 */ /* 0x040fe200078e3cff */
[----:B------:R-:W-:Y:S01]  /*0150*/  IMAD.IADD R7, R7, 0x1, R5 ;  /* 0x0000000107077824 */ /* 0x000fe200078e0205 */
[C---:B------:R-:W-:Y:S01]  /*0160*/  IADD3 R4, PT, PT, R3.reuse, 0x64f0c9, R2 ;  /* 0x0064f0c903047810 */ /* 0x040fe20007ffe002 */
[C---:B------:R-:W-:Y:S01]  /*0170*/  VIADD R5, R2.reuse, 0x75bcd15 ;  /* 0x075bcd1502057836 */ /* 0x040fe20000000000 */
[----:B------:R-:W-:Y:S01]  /*0180*/  LOP3.LUT R10, R3, 0x5491333, RZ, 0x3c, !PT ;  /* 0x05491333030a7812 */ /* 0x000fe200078e3cff */
[----:B------:R-:W-:Y:S01]  /*0190*/  VIADD R11, R2, 0x583f19 ;  /* 0x00583f19020b7836 */ /* 0x000fe20000000000 */
[----:B------:R-:W-:Y:S01]  /*01a0*/  ISETP.NE.AND P0, PT, R13, RZ, PT ;  /* 0x000000ff0d00720c */ /* 0x000fe20003f05270 */
[----:B------:R-:W-:Y:S01]  /*01b0*/  VIADD R9, R3, 0x1f123bb5 ;  /* 0x1f123bb503097836 */ /* 0x000fe20000000000 */
[----:B-1----:R0:W-:Y:S04]  /*01c0*/  STG.E.64 desc[UR4][R6.64], R4 ;  /* 0x0000000406007986 */ /* 0x0021e8000c101b04 */
[----:B------:R0:W-:Y:S04]  /*01d0*/  STG.E.64 desc[UR4][R6.64+0x8], R8 ;  /* 0x0000080806007986 */ /* 0x0001e8000c101b04 */
[----:B------:R0:W-:Y:S03]  /*01e0*/  STG.E.64 desc[UR4][R6.64+0x10], R10 ;  /* 0x0000100a06007986 */ /* 0x0001e6000c101b04 */
[----:B------:R-:W-:Y:S05]  /*01f0*/  @!P0 BRA `(.L_x_4) ;  /* 0x0000000c003c8947 */ /* 0x000fea0003800000 */
[----:B------:R-:W-:-:S07]  /*0200*/  IMAD.MOV.U32 R12, RZ, RZ, RZ ;  /* 0x000000ffff0c7224 */ /* 0x000fce00078e00ff */
.L_x_10:
[----:B-1----:R-:W-:Y:S01]  /*0210*/  LOP3.LUT R2, R13, 0x3, RZ, 0xc0, !PT ;  /* 0x000000030d027812 */ /* 0x002fe200078ec0ff */
[----:B------:R-:W-:Y:S03]  /*0220*/  BSSY.RECONVERGENT B1, `(.L_x_5) ;  /* 0x00000c6000017945 */ /* 0x000fe60003800200 */
[----:B------:R-:W-:-:S04]  /*0230*/  ISETP.NE.U32.AND P0, PT, R2, RZ, PT ;  /* 0x000000ff0200720c */ /* 0x000fc80003f05070 */
[----:B------:R-:W-:-:S13]  /*0240*/  ISETP.NE.AND.EX P0, PT, RZ, RZ, PT, P0 ;  /* 0x000000ffff00720c */ /* 0x000fda0003f05300 */
[----:B------:R-:W-:Y:S05]  /*0250*/  @!P0 BRA `(.L_x_6) ;  /* 0x0000000c00088947 */ /* 0x000fea0003800000 */
[----:B0-----:R-:W0:Y:S01]  /*0260*/  LDC.64 R8, c[0x4][RZ] ;  /* 0x01000000ff087b82 */ /* 0x001e220000000a00 */
[----:B------:R-:W-:Y:S02]  /*0270*/  IMAD.MOV.U32 R14, RZ, RZ, RZ ;  /* 0x000000ffff0e7224 */ /* 0x000fe400078e00ff */
[----:B0-----:R-:W-:-:S07]  /*0280*/  IMAD.WIDE.U32 R8, R12, 0xc80, R8 ;  /* 0x00000c800c087825 */ /* 0x001fce00078e0008 */
.L_x_9:
[----:B-1----:R-:W-:Y:S01]  /*0290*/  IMAD.MOV.U32 R15, RZ, RZ, RZ ;  /* 0x000000ffff0f7224 */ /* 0x002fe200078e00ff */
[----:B------:R-:W-:Y:S01]  /*02a0*/  CS2R R2, SRZ ;  /* 0x0000000000027805 */ /* 0x000fe2000001ff00 */
[----:B------:R-:W-:Y:S01]  /*02b0*/  IMAD.MOV.U32 R17, RZ, RZ, RZ ;  /* 0x000000ffff117224 */ /* 0x000fe200078e00ff */
[----:B------:R-:W-:-:S07]  /*02c0*/  CS2R R4, SRZ ;  /* 0x0000000000047805 */ /* 0x000fce000001ff00 */
.L_x_8:
[----:B------:R-:W-:-:S05]  /*02d0*/  IMAD.WIDE.U32 R10, R17, 0x4, R6 ;  /* 0x00000004110a7825 */ /* 0x000fca00078e0006 */
[----:B------:R0:W5:Y:S01]  /*02e0*/  LDG.E R16, desc[UR4][R10.64+0x4] ;  /* 0x000004040a107981 */ /* 0x000162000c1e1900 */
[----:B------:R-:W-:-:S07]  /*02f0*/  IMAD.MOV.U32 R19, RZ, RZ, RZ ;  /* 0x000000ffff137224 */ /* 0x000fce00078e00ff */
.L_x_7:
[----:B-----5:R-:W-:Y:S01]  /*0300*/  SHF.R.U32.HI R24, RZ, R19, R16 ;  /* 0x00000013ff187219 */ /* 0x020fe20000011610 */
[----:B0-----:R-:W-:-:S03]  /*0310*/  IMAD.SHL.U32 R10, R17, 0x20, RZ ;  /* 0x00000020110a7824 */ /* 0x001fc600078e00ff */
[----:B------:R-:W-:Y:S01]  /*0320*/  LOP3.LUT R11, R24, 0x1, RZ, 0xc0, !PT ;  /* 0x00000001180b7812 */ /* 0x000fe200078ec0ff */
[----:B------:R-:W-:-:S03]  /*0330*/  IMAD.IADD R10, R10, 0x1, R19 ;  /* 0x000000010a0a7824 */ /* 0x000fc600078e0213 */
[----:B------:R-:W-:Y:S01]  /*0340*/  ISETP.NE.U32.AND P0, PT, R11, 0x1, PT ;  /* 0x000000010b00780c */ /* 0x000fe20003f05070 */
[----:B------:R-:W-:-:S03]  /*0350*/  IMAD R11, R10, 0x5, RZ ;  /* 0x000000050a0b7824 */ /* 0x000fc600078e02ff */
[----:B------:R-:W-:Y:S01]  /*0360*/  R2P PR, R24, 0x7e ;  /* 0x0000007e18007804 */ /* 0x000fe20000000000 */
[----:B------:R-:W-:-:S08]  /*0370*/  IMAD.WIDE.U32 R10, R11, 0x4, R8 ;  /* 0x000000040b0a7825 */ /* 0x000fd000078e0008 */
[----:B------:R-:W2:Y:S04]  /*0380*/  @!P0 LDG.E R18, desc[UR4][R10.64] ;  /* 0x000000040a128981 */ /* 0x000ea8000c1e1900 */
[----:B------:R-:W3:Y:S04]  /*0390*/  @!P0 LDG.E R20, desc[UR4][R10.64+0x10] ;  /* 0x000010040a148981 */ /* 0x000ee8000c1e1900 */
[----:B------:R-:W4:Y:S04]  /*03a0*/  @P1 LDG.E R22, desc[UR4][R10.64+0x14] ;  /* 0x000014040a161981 */ /* 0x000f28000c1e1900 */
[----:B------:R-:W4:Y:S04]  /*03b0*/  @P2 LDG.E R26, desc[UR4][R10.64+0x28] ;  /* 0x000028040a1a2981 */ /* 0x000f28000c1e1900 */
[----:B------:R-:W4:Y:S04]  /*03c0*/  @!P0 LDG.E R21, desc[UR4][R10.64+0x4] ;  /* 0x000004040a158981 */ /* 0x000f28000c1e1900 */
[----:B------:R-:W4:Y:S04]  /*03d0*/  @!P0 LDG.E R23, desc[UR4][R10.64+0xc] ;  /* 0x00000c040a178981 */ /* 0x000f28000c1e1900 */
[----:B------:R-:W4:Y:S04]  /*03e0*/  @P1 LDG.E R25, desc[UR4][R10.64+0x18] ;  /* 0x000018040a191981 */ /* 0x000f28000c1e1900 */
[----:B------:R-:W4:Y:S04]  /*03f0*/  @P3 LDG.E R28, desc[UR4][R10.64+0x3c] ;  /* 0x00003c040a1c3981 */ /* 0x000f28000c1e1900 */
[----:B------:R-:W4:Y:S01]  /*0400*/  @P6 LDG.E R27, desc[UR4][R10.64+0x7c] ;  /* 0x00007c040a1b6981 */ /* 0x000f22000c1e1900 */
[----:B--2---:R-:W-:-:S03]  /*0410*/  @!P0 LOP3.LUT R15, R15, R18, RZ, 0x3c, !PT ;  /* 0x000000120f0f8212 */ /* 0x004fc600078e3cff */
[----:B------:R-:W2:Y:S01]  /*0420*/  @!P0 LDG.E R18, desc[UR4][R10.64+0x8] ;  /* 0x000008040a128981 */ /* 0x000ea2000c1e1900 */
[----:B---3--:R-:W-:-:S03]  /*0430*/  @!P0 LOP3.LUT R3, R3, R20, RZ, 0x3c, !PT ;  /* 0x0000001403038212 */ /* 0x008fc600078e3cff */
[----:B------:R-:W3:Y:S01]  /*0440*/  @P1 LDG.E R20, desc[UR4][R10.64+0x24] ;  /* 0x000024040a141981 */ /* 0x000ee2000c1e1900 */
[----:B----4-:R-:W-:-:S03]  /*0450*/  @P1 LOP3.LUT R15, R15, R22, RZ, 0x3c, !PT ;  /* 0x000000160f0f1212 */ /* 0x010fc600078e3cff */
[----:B------:R-:W4:Y:S01]  /*0460*/  @P2 LDG.E R22, desc[UR4][R10.64+0x38] ;  /* 0x000038040a162981 */ /* 0x000f22000c1e1900 */
[----:B------:R-:W-:-:S03]  /*0470*/  @P2 LOP3.LUT R15, R15, R26, RZ, 0x3c, !PT ;  /* 0x0000001a0f0f2212 */ /* 0x000fc600078e3cff */
[----:B------:R-:W4:Y:S01]  /*0480*/  @P4 LDG.E R26, desc[UR4][R10.64+0x50] ;  /* 0x000050040a1a4981 */ /* 0x000f22000c1e1900 */
[----:B------:R-:W-:-:S03]  /*0490*/  @!P0 LOP3.LUT R4, R4, R21, RZ, 0x3c, !PT ;  /* 0x0000001504048212 */ /* 0x000fc600078e3cff */
[----:B------:R-:W4:Y:S01]  /*04a0*/  @P1 LDG.E R21, desc[UR4][R10.64+0x20] ;  /* 0x000020040a151981 */ /* 0x000f22000c1e1900 */
[----:B------:R-:W-:-:S03]  /*04b0*/  @!P0 LOP3.LUT R2, R2, R23, RZ, 0x3c, !PT ;  /* 0x0000001702028212 */ /* 0x000fc600078e3cff */
[----:B------:R-:W4:Y:S01]  /*04c0*/  @P2 LDG.E R23, desc[UR4][R10.64+0x2c] ;  /* 0x00002c040a172981 */ /* 0x000f22000c1e1900 */
[----:B------:R-:W-:-:S03]  /*04d0*/  @P1 LOP3.LUT R4, R4, R25, RZ, 0x3c, !PT ;  /* 0x0000001904041212 */ /* 0x000fc600078e3cff */
[----:B------:R-:W4:Y:S01]  /*04e0*/  @P2 LDG.E R25, desc[UR4][R10.64+0x34] ;  /* 0x000034040a192981 */ /* 0x000f22000c1e1900 */
[----:B--2---:R-:W-:-:S03]  /*04f0*/  @!P0 LOP3.LUT R5, R5, R18, RZ, 0x3c, !PT ;  /* 0x0000001205058212 */ /* 0x004fc600078e3cff */
[----:B------:R-:W2:Y:S01]  /*0500*/  @P1 LDG.E R18, desc[UR4][R10.64+0x1c] ;  /* 0x00001c040a121981 */ /* 0x000ea2000c1e1900 */
[----:B---3--:R-:W-:-:S03]  /*0510*/  @P1 LOP3.LUT R3, R3, R20, RZ, 0x3c, !PT ;  /* 0x0000001403031212 */ /* 0x008fc600078e3cff */
[----:B------:R-:W3:Y:S01]  /*0520*/  @P2 LDG.E R20, desc[UR4][R10.64+0x30] ;  /* 0x000030040a142981 */ /* 0x000ee2000c1e1900 */
[----:B----4-:R-:W-:-:S03]  /*0530*/  @P2 LOP3.LUT R3, R3, R22, RZ, 0x3c, !PT ;  /* 0x0000001603032212 */ /* 0x010fc600078e3cff */
[----:B------:R-:W4:Y:S01]  /*0540*/  @P3 LDG.E R22, desc[UR4][R10.64+0x4c] ;  /* 0x00004c040a163981 */ /* 0x000f22000c1e1900 */
[----:B------:R-:W-:-:S04]  /*0550*/  @P3 LOP3.LUT R15, R15, R28, RZ, 0x3c, !PT ;  /* 0x0000001c0f0f3212 */ /* 0x000fc800078e3cff */
[----:B------:R-:W-:Y:S02]  /*0560*/  @P4 LOP3.LUT R15, R15, R26, RZ, 0x3c, !PT ;  /* 0x0000001a0f0f4212 */ /* 0x000fe400078e3cff */
[----:B------:R-:W-:Y:S01]  /*0570*/  @P1 LOP3.LUT R2, R2, R21, RZ, 0x3c, !PT ;  /* 0x0000001502021212 */ /* 0x000fe200078e3cff */
[----:B------:R-:W4:Y:S04]  /*0580*/  @P5 LDG.E R26, desc[UR4][R10.64+0x64] ;  /* 0x000064040a1a5981 */ /* 0x000f28000c1e1900 */
[----:B------:R-:W4:Y:S01]  /*0590*/  @P3 LDG.E R21, desc[UR4][R10.64+0x40] ;  /* 0x000040040a153981 */ /* 0x000f22000c1e1900 */
[----:B------:R-:W-:Y:S02]  /*05a0*/  @P2 LOP3.LUT R4, R4, R23, RZ, 0x3c, !PT ;  /* 0x0000001704042212 */ /* 0x000fe400078e3cff */
[----:B------:R-:W-:Y:S01]  /*05b0*/  @P2 LOP3.LUT R2, R2, R25, RZ, 0x3c, !PT ;  /* 0x0000001902022212 */ /* 0x000fe200078e3cff */
[----:B------:R-:W4:Y:S04]  /*05c0*/  @P3 LDG.E R23, desc[UR4][R10.64+0x48] ;  /* 0x000048040a173981 */ /* 0x000f28000c1e1900 */
[----:B------:R-:W4:Y:S01]  /*05d0*/  @P4 LDG.E R25, desc[UR4][R10.64+0x54] ;  /* 0x000054040a194981 */ /* 0x000f22000c1e1900 */
[----:B--2---:R-:W-:-:S03]  /*05e0*/  @P1 LOP3.LUT R5, R5, R18, RZ, 0x3c, !PT ;  /* 0x0000001205051212 */ /* 0x004fc600078e3cff */
[----:B------:R-:W2:Y:S01]  /*05f0*/  @P3 LDG.E R18, desc[UR4][R10.64+0x44] ;  /* 0x000044040a123981 */ /* 0x000ea2000c1e1900 */
[----:B---3--:R-:W-:-:S03]  /*0600*/  @P2 LOP3.LUT R5, R5, R20, RZ, 0x3c, !PT ;  /* 0x0000001405052212 */ /* 0x008fc600078e3cff */
[----:B------:R-:W3:Y:S01]  /*0610*/  @P4 LDG.E R20, desc[UR4][R10.64+0x58] ;  /* 0x000058040a144981 */ /* 0x000ee2000c1e1900 */
[----:B----4-:R-:W-:-:S03]  /*0620*/  @P3 LOP3.LUT R3, R3, R22, RZ, 0x3c, !PT ;  /* 0x0000001603033212 */ /* 0x010fc600078e3cff */
[----:B------:R-:W4:Y:S01]  /*0630*/  @P4 LDG.E R22, desc[UR4][R10.64+0x60] ;  /* 0x000060040a164981 */ /* 0x000f22000c1e1900 */
[----:B------:R-:W-:Y:S02]  /*0640*/  LOP3.LUT P0, RZ, R24, 0x80, RZ, 0xc0, !PT ;  /* 0x0000008018ff7812 */ /* 0x000fe4000780c0ff */
[----:B------:R-:W-:Y:S02]  /*0650*/  @P5 LOP3.LUT R15, R15, R26, RZ, 0x3c, !PT ;  /* 0x0000001a0f0f5212 */ /* 0x000fe400078e3cff */
[----:B------:R-:W4:Y:S01]  /*0660*/  @P6 LDG.E R26, desc[UR4][R10.64+0x78] ;  /* 0x000078040a1a6981 */ /* 0x000f22000c1e1900 */
[----:B------:R-:W-:-:S03]  /*0670*/  @P3 LOP3.LUT R4, R4, R21, RZ, 0x3c, !PT ;  /* 0x0000001504043212 */ /* 0x000fc600078e3cff */
[----:B------:R-:W4:Y:S01]  /*0680*/  @P4 LDG.E R21, desc[UR4][R10.64+0x5c] ;  /* 0x00005c040a154981 */ /* 0x000f22000c1e1900 */
[----:B------:R-:W-:-:S03]  /*0690*/  @P3 LOP3.LUT R2, R2, R23, RZ, 0x3c, !PT ;  /* 0x0000001702023212 */ /* 0x000fc600078e3cff */
[----:B------:R-:W4:Y:S01]  /*06a0*/  @P5 LDG.E R23, desc[UR4][R10.64+0x68] ;  /* 0x000068040a175981 */ /* 0x000f22000c1e1900 */
[----:B------:R-:W-:-:S03]  /*06b0*/  @P4 LOP3.LUT R4, R4, R25, RZ, 0x3c, !PT ;  /* 0x0000001904044212 */ /* 0x000fc600078e3cff */
[----:B------:R-:W4:Y:S01]  /*06c0*/  @P5 LDG.E R25, desc[UR4][R10.64+0x70] ;  /* 0x000070040a195981 */ /* 0x000f22000c1e1900 */
[----:B--2---:R-:W-:-:S03]  /*06d0*/  @P3 LOP3.LUT R5, R5, R18, RZ, 0x3c, !PT ;  /* 0x0000001205053212 */ /* 0x004fc600078e3cff */
[----:B------:R-:W2:Y:S01]  /*06e0*/  @P5 LDG.E R18, desc[UR4][R10.64+0x6c] ;  /* 0x00006c040a125981 */ /* 0x000ea2000c1e1900 */
[----:B---3--:R-:W-:-:S03]  /*06f0*/  @P4 LOP3.LUT R5, R5, R20, RZ, 0x3c, !PT ;  /* 0x0000001405054212 */ /* 0x008fc600078e3cff */
[----:B------:R-:W3:Y:S01]  /*0700*/  @P5 LDG.E R20, desc[UR4][R10.64+0x74] ;  /* 0x000074040a145981 */ /* 0x000ee2000c1e1900 */
[----:B----4-:R-:W-:-:S03]  /*0710*/  @P4 LOP3.LUT R3, R3, R22, RZ, 0x3c, !PT ;  /* 0x0000001603034212 */ /* 0x010fc600078e3cff */
[----:B------:R-:W4:Y:S01]  /*0720*/  @P0 LDG.E R22, desc[UR4][R10.64+0x8c] ;  /* 0x00008c040a160981 */ /* 0x000f22000c1e1900 */
[----:B------:R-:W-:-:S03]  /*0730*/  @P6 LOP3.LUT R15, R15, R26, RZ, 0x3c, !PT ;  /* 0x0000001a0f0f6212 */ /* 0x000fc600078e3cff */
        /* <DEDUP_REMOVED lines=13> */
[----:B------:R-:W-:Y:S02]  /*0810*/  @P6 LOP3.LUT R4, R4, R27, RZ, 0x3c, !PT ;  /* 0x0000001b04046212 */ /* 0x000fe400078e3cff */
[----:B------:R-:W-:Y:S02]  /*0820*/  @P6 LOP3.LUT R2, R2, R21, RZ, 0x3c, !PT ;  /* 0x0000001502026212 */ /* 0x000fe400078e3cff */
[----:B------:R-:W-:Y:S02]  /*0830*/  @P0 LOP3.LUT R4, R4, R23, RZ, 0x3c, !PT ;  /* 0x0000001704040212 */ /* 0x000fe400078e3cff */
[----:B------:R-:W-:Y:S02]  /*0840*/  @P0 LOP3.LUT R2, R2, R25, RZ, 0x3c, !PT ;  /* 0x0000001902020212 */ /* 0x000fe400078e3cff */
[----:B--2---:R-:W-:Y:S02]  /*0850*/  @P6 LOP3.LUT R5, R5, R18, RZ, 0x3c, !PT ;  /* 0x0000001205056212 */ /* 0x004fe400078e3cff */
[----:B---3--:R-:W-:-:S02]  /*0860*/  @P6 LOP3.LUT R3, R3, R20, RZ, 0x3c, !PT ;  /* 0x0000001403036212 */ /* 0x008fc400078e3cff */
[----:B----4-:R-:W-:Y:S02]  /*0870*/  @P0 LOP3.LUT R5, R5, R22, RZ, 0x3c, !PT ;  /* 0x0000001605050212 */ /* 0x010fe400078e3cff */
[----:B------:R-:W-:Y:S02]  /*0880*/  @P0 LOP3.LUT R3, R3, R26, RZ, 0x3c, !PT ;  /* 0x0000001a03030212 */ /* 0x000fe400078e3cff */
[----:B------:R-:W-:-:S13]  /*0890*/  R2P PR, R24.B1, 0x7f ;  /* 0x0000007f18007804 */ /* 0x000fda0000001000 */
[----:B------:R-:W2:Y:S04]  /*08a0*/  @P0 LDG.E R18, desc[UR4][R10.64+0xa0] ;  /* 0x0000a0040a120981 */ /* 0x000ea8000c1e1900 */
[----:B------:R-:W3:Y:S04]  /*08b0*/  @P1 LDG.E R22, desc[UR4][R10.64+0xb4] ;  /* 0x0000b4040a161981 */ /* 0x000ee8000c1e1900 */
[----:B------:R-:W4:Y:S04]  /*08c0*/  @P2 LDG.E R26, desc[UR4][R10.64+0xc8] ;  /* 0x0000c8040a1a2981 */ /* 0x000f28000c1e1900 */
[----:B------:R-:W4:Y:S04]  /*08d0*/  @P3 LDG.E R28, desc[UR4][R10.64+0xdc] ;  /* 0x0000dc040a1c3981 */ /* 0x000f28000c1e1900 */
[----:B------:R-:W4:Y:S04]  /*08e0*/  @P0 LDG.E R23, desc[UR4][R10.64+0xa4] ;  /* 0x0000a4040a170981 */ /* 0x000f28000c1e1900 */
[----:B------:R-:W4:Y:S04]  /*08f0*/  @P0 LDG.E R20, desc[UR4][R10.64+0xa8] ;  /* 0x0000a8040a140981 */ /* 0x000f28000c1e1900 */
[----:B------:R-:W4:Y:S04]  /*0900*/  @P4 LDG.E R25, desc[UR4][R10.64+0xf0] ;  /* 0x0000f0040a194981 */ /* 0x000f28000c1e1900 */
        /* <DEDUP_REMOVED lines=21> */
[----:B------:R-:W-:Y:S02]  /*0a60*/  LOP3.LUT P0, RZ, R24, 0x8000, RZ, 0xc0, !PT ;  /* 0x0000800018ff7812 */ /* 0x000fe4000780c0ff */
[----:B----4-:R-:W-:Y:S01]  /*0a70*/  @P5 LOP3.LUT R15, R15, R26, RZ, 0x3c, !PT ;  /* 0x0000001a0f0f5212 */ /* 0x010fe200078e3cff */
[----:B------:R-:W4:Y:S04]  /*0a80*/  @P3 LDG.E R24, desc[UR4][R10.64+0xe4] ;  /* 0x0000e4040a183981 */ /* 0x000f28000c1e1900 */
[----:B------:R-:W2:Y:S01]  /*0a90*/  @P6 LDG.E R26, desc[UR4][R10.64+0x118] ;  /* 0x000118040a1a6981 */ /* 0x000ea2000c1e1900 */
        /* <DEDUP_REMOVED lines=8> */
[----:B---3--:R-:W-:-:S03]  /*0b20*/  @P2 LOP3.LUT R3, R3, R22, RZ, 0x3c, !PT ;  /* 0x0000001603032212 */ /* 0x008fc600078e3cff */
[----:B------:R-:W3:Y:S01]  /*0b30*/  @P4 LDG.E R22, desc[UR4][R10.64+0x100] ;  /* 0x000100040a164981 */ /* 0x000ee2000c1e1900 */
[----:B--2---:R-:W-:-:S03]  /*0b40*/  @P6 LOP3.LUT R15, R15, R26, RZ, 0x3c, !PT ;  /* 0x0000001a0f0f6212 */ /* 0x004fc600078e3cff */
[----:B------:R-:W2:Y:S01]  /*0b50*/  @P0 LDG.E R26, desc[UR4][R10.64+0x12c] ;  /* 0x00012c040a1a0981 */ /* 0x000ea2000c1e1900 */
[----:B----4-:R-:W-:-:S03]  /*0b60*/  @P2 LOP3.LUT R2, R2, R23, RZ, 0x3c, !PT ;  /* 0x0000001702022212 */ /* 0x010fc600078e3cff */
[----:B------:R-:W4:Y:S01]  /*0b70*/  @P4 LDG.E R23, desc[UR4][R10.64+0xfc] ;  /* 0x0000fc040a174981 */ /* 0x000f22000c1e1900 */
[----:B------:R-:W-:-:S03]  /*0b80*/  @P2 LOP3.LUT R5, R5, R20, RZ, 0x3c, !PT ;  /* 0x0000001405052212 */ /* 0x000fc600078e3cff */
[----:B------:R-:W4:Y:S01]  /*0b90*/  @P4 LDG.E R20, desc[UR4][R10.64+0xf8] ;  /* 0x0000f8040a144981 */ /* 0x000f22000c1e1900 */
[----:B------:R-:W-:Y:S02]  /*0ba0*/  @P3 LOP3.LUT R2, R2, R27, RZ, 0x3c, !PT ;  /* 0x0000001b02023212 */ /* 0x000fe400078e3cff */
[----:B------:R-:W-:Y:S01]  /*0bb0*/  @P3 LOP3.LUT R4, R4, R25, RZ, 0x3c, !PT ;  /* 0x0000001904043212 */ /* 0x000fe200078e3cff */
[----:B------:R-:W4:Y:S01]  /*0bc0*/  @P5 LDG.E R27, desc[UR4][R10.64+0x110] ;  /* 0x000110040a1b5981 */ /* 0x000f22000c1e1900 */
[----:B------:R-:W-:-:S03]  /*0bd0*/  @P3 LOP3.LUT R5, R5, R24, RZ, 0x3c, !PT ;  /* 0x0000001805053212 */ /* 0x000fc600078e3cff */
[----:B------:R-:W4:Y:S04]  /*0be0*/  @P5 LDG.E R25, desc[UR4][R10.64+0x108] ;  /* 0x000108040a195981 */ /* 0x000f28000c1e1900 */
        /* <DEDUP_REMOVED lines=19> */
[----:B------:R-:W-:-:S05]  /*0d20*/  VIADD R19, R19, 0x10 ;  /* 0x0000001013137836 */ /* 0x000fca0000000000 */
[----:B------:R-:W-:Y:S02]  /*0d30*/  ISETP.NE.AND P1, PT, R19, 0x20, PT ;  /* 0x000000201300780c */ /* 0x000fe40003f25270 */
[----:B------:R-:W-:Y:S02]  /*0d40*/  @P5 LOP3.LUT R3, R3, R18, RZ, 0x3c, !PT ;  /* 0x0000001203035212 */ /* 0x000fe400078e3cff */
[----:B------:R-:W-:Y:S02]  /*0d50*/  @P6 LOP3.LUT R4, R4, R21, RZ, 0x3c, !PT ;  /* 0x0000001504046212 */ /* 0x000fe400078e3cff */
[----:B---3--:R-:W-:-:S04]  /*0d60*/  @P6 LOP3.LUT R3, R3, R22, RZ, 0x3c, !PT ;  /* 0x0000001603036212 */ /* 0x008fc800078e3cff */
[----:B--2---:R-:W-:Y:S02]  /*0d70*/  @P0 LOP3.LUT R3, R3, R26, RZ, 0x3c, !PT ;  /* 0x0000001a03030212 */ /* 0x004fe400078e3cff */
[----:B----4-:R-:W-:Y:S02]  /*0d80*/  @P6 LOP3.LUT R2, R2, R23, RZ, 0x3c, !PT ;  /* 0x0000001702026212 */ /* 0x010fe400078e3cff */
[----:B------:R-:W-:Y:S02]  /*0d90*/  @P6 LOP3.LUT R5, R5, R20, RZ, 0x3c, !PT ;  /* 0x0000001405056212 */ /* 0x000fe400078e3cff */
[----:B------:R-:W-:Y:S02]  /*0da0*/  @P0 LOP3.LUT R2, R2, R27, RZ, 0x3c, !PT ;  /* 0x0000001b02020212 */ /* 0x000fe400078e3cff */
[----:B------:R-:W-:Y:S02]  /*0db0*/  @P0 LOP3.LUT R4, R4, R25, RZ, 0x3c, !PT ;  /* 0x0000001904040212 */ /* 0x000fe400078e3cff */
[----:B------:R-:W-:Y:S01]  /*0dc0*/  @P0 LOP3.LUT R5, R5, R24, RZ, 0x3c, !PT ;  /* 0x0000001805050212 */ /* 0x000fe200078e3cff */
[----:B------:R-:W-:Y:S06]  /*0dd0*/  @P1 BRA `(.L_x_7) ;  /* 0xfffffff400481947 */ /* 0x000fec000383ffff */
[----:B------:R-:W-:-:S05]  /*0de0*/  VIADD R17, R17, 0x1 ;  /* 0x0000000111117836 */ /* 0x000fca0000000000 */
[----:B------:R-:W-:-:S13]  /*0df0*/  ISETP.NE.AND P0, PT, R17, 0x5, PT ;  /* 0x000000051100780c */ /* 0x000fda0003f05270 */
[----:B------:R-:W-:Y:S05]  /*0e00*/  @P0 BRA `(.L_x_8) ;  /* 0xfffffff400300947 */ /* 0x000fea000383ffff */
[----:B------:R1:W-:Y:S01]  /*0e10*/  STG.E.64 desc[UR4][R6.64+0x8], R4 ;  /* 0x0000080406007986 */ /* 0x0003e2000c101b04 */
[----:B------:R-:W-:Y:S01]  /*0e20*/  VIADD R14, R14, 0x1 ;  /* 0x000000010e0e7836 */ /* 0x000fe20000000000 */
[----:B------:R-:W-:Y:S02]  /*0e30*/  LOP3.LUT R11, R13, 0x3, RZ, 0xc0, !PT ;  /* 0x000000030d0b7812 */ /* 0x000fe400078ec0ff */
[----:B------:R1:W-:Y:S02]  /*0e40*/  STG.E.64 desc[UR4][R6.64+0x10], R2 ;  /* 0x0000100206007986 */ /* 0x0003e4000c101b04 */
[----:B------:R-:W-:Y:S02]  /*0e50*/  ISETP.GE.U32.AND P0, PT, R14, R11, PT ;  /* 0x0000000b0e00720c */ /* 0x000fe40003f06070 */
[----:B------:R1:W-:Y:S11]  /*0e60*/  STG.E desc[UR4][R6.64+0x4], R15 ;  /* 0x0000040f06007986 */ /* 0x0003f6000c101904 */
[----:B------:R-:W-:Y:S05]  /*0e70*/  @!P0 BRA `(.L_x_9) ;  /* 0xfffffff400048947 */ /* 0x000fea000383ffff */
.L_x_6:
[----:B------:R-:W-:Y:S05]  /*0e80*/  BSYNC.RECONVERGENT B1 ;  /* 0x0000000000017941 */ /* 0x000fea0003800200 */
.L_x_5:
[C---:B------:R-:W-:Y:S01]  /*0e90*/  ISETP.GT.U32.AND P0, PT, R13.reuse, 0x3, PT ;  /* 0x000000030d00780c */ /* 0x040fe20003f04070 */
[----:B------:R-:W-:Y:S01]  /*0ea0*/  VIADD R12, R12, 0x1 ;  /* 0x000000010c0c7836 */ /* 0x000fe20000000000 */
[--C-:B------:R-:W-:Y:S02]  /*0eb0*/  SHF.R.U64 R13, R13, 0x2, R0.reuse ;  /* 0x000000020d0d7819 */ /* 0x100fe40000001200 */
[----:B------:R-:W-:Y:S02]  /*0ec0*/  ISETP.GT.U32.AND.EX P0, PT, R0, RZ, PT, P0 ;  /* 0x000000ff0000720c */ /* 0x000fe40003f04100 */
[----:B------:R-:W-:-:S11]  /*0ed0*/  SHF.R.U32.HI R0, RZ, 0x2, R0 ;  /* 0x00000002ff007819 */ /* 0x000fd60000011600 */
[----:B------:R-:W-:Y:S05]  /*0ee0*/  @P0 BRA `(.L_x_10) ;  /* 0xfffffff000c80947 */ /* 0x000fea000383ffff */
.L_x_4:
[----:B------:R-:W-:Y:S05]  /*0ef0*/  BSYNC.RECONVERGENT B0 ;  /* 0x0000000000007941 */ /* 0x000fea0003800200 */
.L_x_3:
[----:B------:R-:W-:Y:S04]  /*0f00*/  STG.E.64 desc[UR4][R6.64+0x18], RZ ;  /* 0x000018ff06007986 */ /* 0x000fe8000c101b04 */
[----:B------:R-:W-:Y:S04]  /*0f10*/  STG.E desc[UR4][R6.64+0x20], RZ ;  /* 0x000020ff06007986 */ /* 0x000fe8000c101904 */
[----:B------:R-:W-:Y:S01]  /*0f20*/  STG.E.64 desc[UR4][R6.64+0x28], RZ ;  /* 0x000028ff06007986 */ /* 0x000fe2000c101b04 */
[----:B------:R-:W-:Y:S05]  /*0f30*/  EXIT ;  /* 0x000000000000794d */ /* 0x000fea0003800000 */
.L_x_11:
        /* <DEDUP_REMOVED lines=12> */
.L_x_15:


//--------------------- .nv.global.init           --------------------------
	.section	.nv.global.init,"aw",@progbits
	.align	4
.nv.global.init:
	.type		mrg32k3aM1SubSeq,@object
	.size		mrg32k3aM1SubSeq,(mrg32k3aM2SubSeq - mrg32k3aM1SubSeq)
mrg32k3aM1SubSeq:
        /*0000*/ 	.byte	0x0b, 0xcc, 0xee, 0x04, 0x73, 0x29, 0x8b, 0x6f, 0xf6, 0x53, 0x03, 0xf6, 0x23, 0xf6, 0xea, 0xda
        /* <DEDUP_REMOVED lines=125> */
	.type		mrg32k3aM2SubSeq,@object
	.size		mrg32k3aM2SubSeq,(mrg32k3aM1 - mrg32k3aM2SubSeq)
mrg32k3aM2SubSeq:
        /* <DEDUP_REMOVED lines=126> */
	.type		mrg32k3aM1,@object
	.size		mrg32k3aM1,(mrg32k3aM1Seq - mrg32k3aM1)
mrg32k3aM1:
        /* <DEDUP_REMOVED lines=144> */
	.type		mrg32k3aM1Seq,@object
	.size		mrg32k3aM1Seq,(mrg32k3aM2 - mrg32k3aM1Seq)
mrg32k3aM1Seq:
        /* <DEDUP_REMOVED lines=144> */
	.type		mrg32k3aM2,@object
	.size		mrg32k3aM2,(mrg32k3aM2Seq - mrg32k3aM2)
mrg32k3aM2:
        /* <DEDUP_REMOVED lines=144> */
	.type		mrg32k3aM2Seq,@object
	.size		mrg32k3aM2Seq,(precalc_xorwow_matrix - mrg32k3aM2Seq)
mrg32k3aM2Seq:
        /* <DEDUP_REMOVED lines=144> */
	.type		precalc_xorwow_matrix,@object
	.size		precalc_xorwow_matrix,(precalc_xorwow_offset_matrix - precalc_xorwow_matrix)
precalc_xorwow_matrix:
        /* <DEDUP_REMOVED lines=6400> */
	.type		precalc_xorwow_offset_matrix,@object
	.size		precalc_xorwow_offset_matrix,(.L_1 - precalc_xorwow_offset_matrix)
precalc_xorwow_offset_matrix:
        /* <DEDUP_REMOVED lines=6400> */
.L_1:


//--------------------- .nv.shared.reserved.0     --------------------------
	.section	.nv.shared.reserved.0,"aw",@nobits
	.weak		__nv_reservedSMEM_offset_0_alias
	.size		__nv_reservedSMEM_offset_0_alias, 0, 64
	.other		__nv_reservedSMEM_offset_0_alias,@"STO_CUDA_RESERVED_SHARED STV_DEFAULT"
__nv_reservedSMEM_offset_0_alias:
	.zero		0
	.zero		64


//--------------------- .nv.constant0._ZN7H2O4GPU6KMeans6kernel23generate_uniform_kernelEPiP17curandStateXORWOWi --------------------------
	.section	.nv.constant0._ZN7H2O4GPU6KMeans6kernel23generate_uniform_kernelEPiP17curandStateXORWOWi,"a",@progbits
	.sectionflags	@""
	.align	4
.nv.constant0._ZN7H2O4GPU6KMeans6kernel23generate_uniform_kernelEPiP17curandStateXORWOWi:
	.zero		916


//--------------------- .nv.constant0._ZN7H2O4GPU6KMeans6kernel23generate_uniform_kernelEPdP17curandStateXORWOWi --------------------------
	.section	.nv.constant0._ZN7H2O4GPU6KMeans6kernel23generate_uniform_kernelEPdP17curandStateXORWOWi,"a",@progbits
	.sectionflags	@""
	.align	4
.nv.constant0._ZN7H2O4GPU6KMeans6kernel23generate_uniform_kernelEPdP17curandStateXORWOWi:
	.zero		916


//--------------------- .nv.constant0._ZN7H2O4GPU6KMeans6kernel23generate_uniform_kernelEPfP17curandStateXORWOWi --------------------------
	.section	.nv.constant0._ZN7H2O4GPU6KMeans6kernel23generate_uniform_kernelEPfP17curandStateXORWOWi,"a",@progbits
	.sectionflags	@""
	.align	4
.nv.constant0._ZN7H2O4GPU6KMeans6kernel23generate_uniform_kernelEPfP17curandStateXORWOWi:
	.zero		916


//--------------------- .nv.constant0._ZN7H2O4GPU6KMeans6kernel19setup_random_statesEiP17curandStateXORWOWm --------------------------
	.section	.nv.constant0._ZN7H2O4GPU6KMeans6kernel19setup_random_statesEiP17curandStateXORWOWm,"a",@progbits
	.sectionflags	@""
	.align	4
.nv.constant0._ZN7H2O4GPU6KMeans6kernel19setup_random_statesEiP17curandStateXORWOWm:
	.zero		920


//--------------------- SYMBOLS --------------------------

	.type		.nv.reservedSmem.offset0,@object
	.size		.nv.reservedSmem.offset0,0x4
